//
// Generated by NVIDIA NVVM Compiler
//
// Compiler Build ID: CL-36424714
// Cuda compilation tools, release 13.0, V13.0.88
// Based on NVVM 20.0.0
//

.version 9.0
.target sm_100
.address_size 64

	// .globl	_Z24strided_attention_kernelPKfS0_S0_Pfiiiiiif
// _ZZ24strided_attention_kernelPKfS0_S0_PfiiiiiifE9max_score has been demoted
// _ZZ24strided_attention_kernelPKfS0_S0_PfiiiiiifE7sum_exp has been demoted
.extern .shared .align 16 .b8 shared_mem[];

.visible .entry _Z24strided_attention_kernelPKfS0_S0_Pfiiiiiif(
	.param .u64 .ptr .align 1 _Z24strided_attention_kernelPKfS0_S0_Pfiiiiiif_param_0,
	.param .u64 .ptr .align 1 _Z24strided_attention_kernelPKfS0_S0_Pfiiiiiif_param_1,
	.param .u64 .ptr .align 1 _Z24strided_attention_kernelPKfS0_S0_Pfiiiiiif_param_2,
	.param .u64 .ptr .align 1 _Z24strided_attention_kernelPKfS0_S0_Pfiiiiiif_param_3,
	.param .u32 _Z24strided_attention_kernelPKfS0_S0_Pfiiiiiif_param_4,
	.param .u32 _Z24strided_attention_kernelPKfS0_S0_Pfiiiiiif_param_5,
	.param .u32 _Z24strided_attention_kernelPKfS0_S0_Pfiiiiiif_param_6,
	.param .u32 _Z24strided_attention_kernelPKfS0_S0_Pfiiiiiif_param_7,
	.param .u32 _Z24strided_attention_kernelPKfS0_S0_Pfiiiiiif_param_8,
	.param .u32 _Z24strided_attention_kernelPKfS0_S0_Pfiiiiiif_param_9,
	.param .f32 _Z24strided_attention_kernelPKfS0_S0_Pfiiiiiif_param_10
)
{
	.local .align 16 .b8 	__local_depot0[1280];
	.reg .b64 	%SP;
	.reg .b64 	%SPL;
	.reg .pred 	%p<51>;
	.reg .b32 	%r<234>;
	.reg .b32 	%f<355>;
	.reg .b64 	%rd<42>;
	// demoted variable
	.shared .align 4 .f32 _ZZ24strided_attention_kernelPKfS0_S0_PfiiiiiifE9max_score;
	// demoted variable
	.shared .align 4 .f32 _ZZ24strided_attention_kernelPKfS0_S0_PfiiiiiifE7sum_exp;
	mov.u64 	%SPL, __local_depot0;
	ld.param.u64 	%rd9, [_Z24strided_attention_kernelPKfS0_S0_Pfiiiiiif_param_0];
	ld.param.u64 	%rd10, [_Z24strided_attention_kernelPKfS0_S0_Pfiiiiiif_param_1];
	ld.param.u64 	%rd11, [_Z24strided_attention_kernelPKfS0_S0_Pfiiiiiif_param_2];
	ld.param.u32 	%r91, [_Z24strided_attention_kernelPKfS0_S0_Pfiiiiiif_param_5];
	ld.param.u32 	%r92, [_Z24strided_attention_kernelPKfS0_S0_Pfiiiiiif_param_6];
	ld.param.u32 	%r93, [_Z24strided_attention_kernelPKfS0_S0_Pfiiiiiif_param_7];
	ld.param.u32 	%r94, [_Z24strided_attention_kernelPKfS0_S0_Pfiiiiiif_param_8];
	ld.param.u32 	%r95, [_Z24strided_attention_kernelPKfS0_S0_Pfiiiiiif_param_9];
	ld.param.f32 	%f50, [_Z24strided_attention_kernelPKfS0_S0_Pfiiiiiif_param_10];
	add.u64 	%rd1, %SPL, 0;
	add.u64 	%rd2, %SPL, 256;
	mov.u32 	%r1, %ctaid.x;
	setp.ge.s32 	%p1, %r1, %r92;
	@%p1 bra 	$L__BB0_71;
	mov.u32 	%r96, %ctaid.y;
	mov.u32 	%r97, %ctaid.z;
	mov.u32 	%r227, %tid.x;
	mad.lo.s32 	%r98, %r91, %r97, %r96;
	mul.lo.s32 	%r99, %r98, %r92;
	mul.lo.s32 	%r100, %r99, %r93;
	cvt.s64.s32 	%rd3, %r100;
	mul.lo.s32 	%r3, %r95, %r93;
	setp.ge.s32 	%p2, %r227, %r93;
	@%p2 bra 	$L__BB0_4;
	mul.lo.s32 	%r4, %r93, %r1;
	mov.u32 	%r5, %ntid.x;
	cvta.to.global.u64 	%rd4, %rd9;
	mov.u32 	%r205, %r227;
$L__BB0_3:
	add.s32 	%r101, %r205, %r4;
	cvt.s64.s32 	%rd15, %r101;
	add.s64 	%rd16, %rd15, %rd3;
	shl.b64 	%rd17, %rd16, 2;
	add.s64 	%rd18, %rd4, %rd17;
	ld.global.nc.f32 	%f51, [%rd18];
	mul.wide.s32 	%rd19, %r205, 4;
	add.s64 	%rd20, %rd1, %rd19;
	st.local.f32 	[%rd20], %f51;
	add.s32 	%r205, %r205, %r5;
	setp.lt.s32 	%p3, %r205, %r93;
	@%p3 bra 	$L__BB0_3;
$L__BB0_4:
	setp.lt.s32 	%p4, %r95, 1;
	mov.b32 	%r208, 0;
	@%p4 bra 	$L__BB0_7;
	mov.b32 	%r207, 0;
	mov.u32 	%r208, %r207;
$L__BB0_6:
	sub.s32 	%r104, %r1, %r207;
	mul.wide.u32 	%rd21, %r208, 4;
	add.s64 	%rd22, %rd2, %rd21;
	st.local.u32 	[%rd22], %r104;
	add.s32 	%r208, %r208, 1;
	add.s32 	%r207, %r207, %r94;
	setp.le.s32 	%p5, %r207, %r1;
	setp.lt.s32 	%p6, %r208, %r95;
	and.pred  	%p7, %p5, %p6;
	@%p7 bra 	$L__BB0_6;
$L__BB0_7:
	shl.b32 	%r105, %r3, 2;
	mov.u32 	%r106, shared_mem;
	add.s32 	%r9, %r106, %r105;
	mul.lo.s32 	%r10, %r208, %r93;
	setp.ge.s32 	%p8, %r227, %r10;
	@%p8 bra 	$L__BB0_10;
	mov.u32 	%r11, %ntid.x;
	cvta.to.global.u64 	%rd5, %rd10;
	cvta.to.global.u64 	%rd6, %rd11;
	mov.u32 	%r209, %r227;
$L__BB0_9:
	div.s32 	%r107, %r209, %r93;
	mul.lo.s32 	%r108, %r107, %r93;
	sub.s32 	%r109, %r209, %r108;
	mul.wide.s32 	%rd23, %r107, 4;
	add.s64 	%rd24, %rd2, %rd23;
	ld.local.u32 	%r110, [%rd24];
	mad.lo.s32 	%r111, %r110, %r93, %r109;
	cvt.s64.s32 	%rd25, %r111;
	add.s64 	%rd26, %rd25, %rd3;
	shl.b64 	%rd27, %rd26, 2;
	add.s64 	%rd28, %rd5, %rd27;
	ld.global.nc.f32 	%f52, [%rd28];
	shl.b32 	%r112, %r209, 2;
	add.s32 	%r114, %r106, %r112;
	st.shared.f32 	[%r114], %f52;
	add.s64 	%rd29, %rd6, %rd27;
	ld.global.nc.f32 	%f53, [%rd29];
	add.s32 	%r115, %r9, %r112;
	st.shared.f32 	[%r115], %f53;
	add.s32 	%r209, %r209, %r11;
	setp.lt.s32 	%p9, %r209, %r10;
	@%p9 bra 	$L__BB0_9;
$L__BB0_10:
	add.s32 	%r18, %r9, %r105;
	bar.sync 	0;
	setp.ge.s32 	%p10, %r227, %r208;
	@%p10 bra 	$L__BB0_29;
	setp.lt.s32 	%p11, %r93, 1;
	mov.u32 	%r19, %ntid.x;
	@%p11 bra 	$L__BB0_27;
	add.s32 	%r20, %r93, -1;
	and.b32  	%r21, %r93, 15;
	and.b32  	%r22, %r93, 7;
	and.b32  	%r23, %r93, 2147483632;
	and.b32  	%r24, %r93, 3;
	mov.u32 	%r210, %r227;
$L__BB0_13:
	setp.lt.u32 	%p13, %r20, 15;
	mul.lo.s32 	%r26, %r210, %r93;
	mov.f32 	%f332, 0f00000000;
	mov.b32 	%r213, 0;
	@%p13 bra 	$L__BB0_16;
	mov.f32 	%f332, 0f00000000;
	mov.b32 	%r211, 0;
$L__BB0_15:
	.pragma "nounroll";
	mul.wide.u32 	%rd30, %r211, 4;
	add.s64 	%rd31, %rd1, %rd30;
	ld.local.v4.f32 	{%f57, %f58, %f59, %f60}, [%rd31];
	add.s32 	%r121, %r211, %r26;
	shl.b32 	%r122, %r121, 2;
	mov.u32 	%r123, shared_mem;
	add.s32 	%r124, %r123, %r122;
	ld.shared.f32 	%f61, [%r124];
	fma.rn.f32 	%f62, %f57, %f61, %f332;
	ld.shared.f32 	%f63, [%r124+4];
	fma.rn.f32 	%f64, %f58, %f63, %f62;
	ld.shared.f32 	%f65, [%r124+8];
	fma.rn.f32 	%f66, %f59, %f65, %f64;
	ld.shared.f32 	%f67, [%r124+12];
	fma.rn.f32 	%f68, %f60, %f67, %f66;
	ld.local.v4.f32 	{%f69, %f70, %f71, %f72}, [%rd31+16];
	ld.shared.f32 	%f73, [%r124+16];
	fma.rn.f32 	%f74, %f69, %f73, %f68;
	ld.shared.f32 	%f75, [%r124+20];
	fma.rn.f32 	%f76, %f70, %f75, %f74;
	ld.shared.f32 	%f77, [%r124+24];
	fma.rn.f32 	%f78, %f71, %f77, %f76;
	ld.shared.f32 	%f79, [%r124+28];
	fma.rn.f32 	%f80, %f72, %f79, %f78;
	ld.local.v4.f32 	{%f81, %f82, %f83, %f84}, [%rd31+32];
	ld.shared.f32 	%f85, [%r124+32];
	fma.rn.f32 	%f86, %f81, %f85, %f80;
	ld.shared.f32 	%f87, [%r124+36];
	fma.rn.f32 	%f88, %f82, %f87, %f86;
	ld.shared.f32 	%f89, [%r124+40];
	fma.rn.f32 	%f90, %f83, %f89, %f88;
	ld.shared.f32 	%f91, [%r124+44];
	fma.rn.f32 	%f92, %f84, %f91, %f90;
	ld.local.v4.f32 	{%f93, %f94, %f95, %f96}, [%rd31+48];
	ld.shared.f32 	%f97, [%r124+48];
	fma.rn.f32 	%f98, %f93, %f97, %f92;
	ld.shared.f32 	%f99, [%r124+52];
	fma.rn.f32 	%f100, %f94, %f99, %f98;
	ld.shared.f32 	%f101, [%r124+56];
	fma.rn.f32 	%f102, %f95, %f101, %f100;
	ld.shared.f32 	%f103, [%r124+60];
	fma.rn.f32 	%f332, %f96, %f103, %f102;
	add.s32 	%r211, %r211, 16;
	setp.ne.s32 	%p14, %r211, %r23;
	mov.u32 	%r213, %r23;
	@%p14 bra 	$L__BB0_15;
$L__BB0_16:
	setp.eq.s32 	%p15, %r21, 0;
	@%p15 bra 	$L__BB0_26;
	add.s32 	%r125, %r21, -1;
	setp.lt.u32 	%p16, %r125, 7;
	@%p16 bra 	$L__BB0_19;
	mul.wide.u32 	%rd32, %r213, 4;
	add.s64 	%rd33, %rd1, %rd32;
	ld.local.f32 	%f105, [%rd33];
	add.s32 	%r126, %r213, %r26;
	shl.b32 	%r127, %r126, 2;
	mov.u32 	%r128, shared_mem;
	add.s32 	%r129, %r128, %r127;
	ld.shared.f32 	%f106, [%r129];
	fma.rn.f32 	%f107, %f105, %f106, %f332;
	ld.local.f32 	%f108, [%rd33+4];
	ld.shared.f32 	%f109, [%r129+4];
	fma.rn.f32 	%f110, %f108, %f109, %f107;
	ld.local.f32 	%f111, [%rd33+8];
	ld.shared.f32 	%f112, [%r129+8];
	fma.rn.f32 	%f113, %f111, %f112, %f110;
	ld.local.f32 	%f114, [%rd33+12];
	ld.shared.f32 	%f115, [%r129+12];
	fma.rn.f32 	%f116, %f114, %f115, %f113;
	ld.local.f32 	%f117, [%rd33+16];
	ld.shared.f32 	%f118, [%r129+16];
	fma.rn.f32 	%f119, %f117, %f118, %f116;
	ld.local.f32 	%f120, [%rd33+20];
	ld.shared.f32 	%f121, [%r129+20];
	fma.rn.f32 	%f122, %f120, %f121, %f119;
	ld.local.f32 	%f123, [%rd33+24];
	ld.shared.f32 	%f124, [%r129+24];
	fma.rn.f32 	%f125, %f123, %f124, %f122;
	ld.local.f32 	%f126, [%rd33+28];
	ld.shared.f32 	%f127, [%r129+28];
	fma.rn.f32 	%f332, %f126, %f127, %f125;
	add.s32 	%r213, %r213, 8;
$L__BB0_19:
	setp.eq.s32 	%p17, %r22, 0;
	@%p17 bra 	$L__BB0_26;
	add.s32 	%r130, %r22, -1;
	setp.lt.u32 	%p18, %r130, 3;
	@%p18 bra 	$L__BB0_22;
	mul.wide.u32 	%rd34, %r213, 4;
	add.s64 	%rd35, %rd1, %rd34;
	ld.local.f32 	%f129, [%rd35];
	add.s32 	%r131, %r213, %r26;
	shl.b32 	%r132, %r131, 2;
	mov.u32 	%r133, shared_mem;
	add.s32 	%r134, %r133, %r132;
	ld.shared.f32 	%f130, [%r134];
	fma.rn.f32 	%f131, %f129, %f130, %f332;
	ld.local.f32 	%f132, [%rd35+4];
	ld.shared.f32 	%f133, [%r134+4];
	fma.rn.f32 	%f134, %f132, %f133, %f131;
	ld.local.f32 	%f135, [%rd35+8];
	ld.shared.f32 	%f136, [%r134+8];
	fma.rn.f32 	%f137, %f135, %f136, %f134;
	ld.local.f32 	%f138, [%rd35+12];
	ld.shared.f32 	%f139, [%r134+12];
	fma.rn.f32 	%f332, %f138, %f139, %f137;
	add.s32 	%r213, %r213, 4;
$L__BB0_22:
	setp.eq.s32 	%p19, %r24, 0;
	@%p19 bra 	$L__BB0_26;
	setp.eq.s32 	%p20, %r24, 1;
	mul.wide.u32 	%rd36, %r213, 4;
	add.s64 	%rd7, %rd1, %rd36;
	ld.local.f32 	%f140, [%rd7];
	add.s32 	%r135, %r213, %r26;
	shl.b32 	%r136, %r135, 2;
	mov.u32 	%r137, shared_mem;
	add.s32 	%r34, %r137, %r136;
	ld.shared.f32 	%f141, [%r34];
	fma.rn.f32 	%f332, %f140, %f141, %f332;
	@%p20 bra 	$L__BB0_26;
	setp.eq.s32 	%p21, %r24, 2;
	ld.local.f32 	%f142, [%rd7+4];
	ld.shared.f32 	%f143, [%r34+4];
	fma.rn.f32 	%f332, %f142, %f143, %f332;
	@%p21 bra 	$L__BB0_26;
	ld.local.f32 	%f144, [%rd7+8];
	ld.shared.f32 	%f145, [%r34+8];
	fma.rn.f32 	%f332, %f144, %f145, %f332;
$L__BB0_26:
	mul.f32 	%f146, %f50, %f332;
	shl.b32 	%r138, %r210, 2;
	add.s32 	%r139, %r18, %r138;
	st.shared.f32 	[%r139], %f146;
	add.s32 	%r210, %r210, %r19;
	setp.lt.s32 	%p22, %r210, %r208;
	@%p22 bra 	$L__BB0_13;
	bra.uni 	$L__BB0_29;
$L__BB0_27:
	mul.f32 	%f15, %f50, 0f00000000;
	mov.u32 	%r215, %r227;
$L__BB0_28:
	shl.b32 	%r117, %r215, 2;
	add.s32 	%r118, %r18, %r117;
	st.shared.f32 	[%r118], %f15;
	add.s32 	%r215, %r215, %r19;
	setp.lt.s32 	%p12, %r215, %r208;
	@%p12 bra 	$L__BB0_28;
$L__BB0_29:
	bar.sync 	0;
	setp.ne.s32 	%p23, %r227, 0;
	@%p23 bra 	$L__BB0_44;
	mov.b32 	%r140, -8388609;
	st.shared.u32 	[_ZZ24strided_attention_kernelPKfS0_S0_PfiiiiiifE9max_score], %r140;
	setp.eq.s32 	%p24, %r208, 0;
	@%p24 bra 	$L__BB0_44;
	and.b32  	%r38, %r208, 15;
	setp.lt.u32 	%p25, %r208, 16;
	mov.b32 	%r218, 0;
	mov.f32 	%f341, 0fFF7FFFFF;
	@%p25 bra 	$L__BB0_34;
	and.b32  	%r218, %r208, -16;
	mov.b32 	%r216, 0;
	mov.f32 	%f341, 0fFF7FFFFF;
$L__BB0_33:
	.pragma "nounroll";
	shl.b32 	%r143, %r216, 2;
	add.s32 	%r144, %r18, %r143;
	ld.shared.v2.f32 	{%f150, %f151}, [%r144];
	max.f32 	%f152, %f341, %f150;
	max.f32 	%f153, %f152, %f151;
	ld.shared.v2.f32 	{%f154, %f155}, [%r144+8];
	max.f32 	%f156, %f153, %f154;
	max.f32 	%f157, %f156, %f155;
	ld.shared.v2.f32 	{%f158, %f159}, [%r144+16];
	max.f32 	%f160, %f157, %f158;
	max.f32 	%f161, %f160, %f159;
	ld.shared.v2.f32 	{%f162, %f163}, [%r144+24];
	max.f32 	%f164, %f161, %f162;
	max.f32 	%f165, %f164, %f163;
	ld.shared.v2.f32 	{%f166, %f167}, [%r144+32];
	max.f32 	%f168, %f165, %f166;
	max.f32 	%f169, %f168, %f167;
	ld.shared.v2.f32 	{%f170, %f171}, [%r144+40];
	max.f32 	%f172, %f169, %f170;
	max.f32 	%f173, %f172, %f171;
	ld.shared.v2.f32 	{%f174, %f175}, [%r144+48];
	max.f32 	%f176, %f173, %f174;
	max.f32 	%f177, %f176, %f175;
	ld.shared.v2.f32 	{%f178, %f179}, [%r144+56];
	max.f32 	%f180, %f177, %f178;
	max.f32 	%f341, %f180, %f179;
	add.s32 	%r216, %r216, 16;
	setp.ne.s32 	%p26, %r216, %r218;
	@%p26 bra 	$L__BB0_33;
$L__BB0_34:
	setp.eq.s32 	%p27, %r38, 0;
	@%p27 bra 	$L__BB0_43;
	and.b32  	%r43, %r208, 7;
	setp.lt.u32 	%p28, %r38, 8;
	@%p28 bra 	$L__BB0_37;
	shl.b32 	%r145, %r218, 2;
	add.s32 	%r146, %r18, %r145;
	ld.shared.f32 	%f182, [%r146];
	max.f32 	%f183, %f341, %f182;
	ld.shared.f32 	%f184, [%r146+4];
	max.f32 	%f185, %f183, %f184;
	ld.shared.f32 	%f186, [%r146+8];
	max.f32 	%f187, %f185, %f186;
	ld.shared.f32 	%f188, [%r146+12];
	max.f32 	%f189, %f187, %f188;
	ld.shared.f32 	%f190, [%r146+16];
	max.f32 	%f191, %f189, %f190;
	ld.shared.f32 	%f192, [%r146+20];
	max.f32 	%f193, %f191, %f192;
	ld.shared.f32 	%f194, [%r146+24];
	max.f32 	%f195, %f193, %f194;
	ld.shared.f32 	%f196, [%r146+28];
	max.f32 	%f341, %f195, %f196;
	add.s32 	%r218, %r218, 8;
$L__BB0_37:
	setp.eq.s32 	%p29, %r43, 0;
	@%p29 bra 	$L__BB0_43;
	and.b32  	%r46, %r208, 3;
	setp.lt.u32 	%p30, %r43, 4;
	@%p30 bra 	$L__BB0_40;
	shl.b32 	%r147, %r218, 2;
	add.s32 	%r148, %r18, %r147;
	ld.shared.f32 	%f198, [%r148];
	max.f32 	%f199, %f341, %f198;
	ld.shared.f32 	%f200, [%r148+4];
	max.f32 	%f201, %f199, %f200;
	ld.shared.f32 	%f202, [%r148+8];
	max.f32 	%f203, %f201, %f202;
	ld.shared.f32 	%f204, [%r148+12];
	max.f32 	%f341, %f203, %f204;
	add.s32 	%r218, %r218, 4;
$L__BB0_40:
	setp.eq.s32 	%p31, %r46, 0;
	@%p31 bra 	$L__BB0_43;
	mov.b32 	%r221, 0;
$L__BB0_42:
	.pragma "nounroll";
	shl.b32 	%r150, %r218, 2;
	add.s32 	%r151, %r18, %r150;
	ld.shared.f32 	%f205, [%r151];
	max.f32 	%f341, %f341, %f205;
	add.s32 	%r218, %r218, 1;
	add.s32 	%r221, %r221, 1;
	setp.ne.s32 	%p32, %r221, %r46;
	@%p32 bra 	$L__BB0_42;
$L__BB0_43:
	st.shared.f32 	[_ZZ24strided_attention_kernelPKfS0_S0_PfiiiiiifE9max_score], %f341;
$L__BB0_44:
	setp.ne.s32 	%p33, %r227, 0;
	bar.sync 	0;
	@%p33 bra 	$L__BB0_53;
	mov.b32 	%r152, 0;
	st.shared.u32 	[_ZZ24strided_attention_kernelPKfS0_S0_PfiiiiiifE7sum_exp], %r152;
	setp.eq.s32 	%p34, %r208, 0;
	@%p34 bra 	$L__BB0_53;
	ld.shared.f32 	%f29, [_ZZ24strided_attention_kernelPKfS0_S0_PfiiiiiifE9max_score];
	and.b32  	%r53, %r208, 3;
	setp.lt.u32 	%p35, %r208, 4;
	mov.b32 	%r224, 0;
	mov.f32 	%f346, 0f00000000;
	@%p35 bra 	$L__BB0_49;
	and.b32  	%r224, %r208, -4;
	mov.b32 	%r222, 0;
	mov.f32 	%f346, 0f00000000;
$L__BB0_48:
	shl.b32 	%r155, %r222, 2;
	add.s32 	%r156, %r18, %r155;
	ld.shared.v2.f32 	{%f209, %f210}, [%r156];
	sub.f32 	%f211, %f209, %f29;
	fma.rn.f32 	%f212, %f211, 0f3BBB989D, 0f3F000000;
	cvt.sat.f32.f32 	%f213, %f212;
	mov.f32 	%f214, 0f4B400001;
	mov.f32 	%f215, 0f437C0000;
	fma.rm.f32 	%f216, %f213, %f215, %f214;
	add.f32 	%f217, %f216, 0fCB40007F;
	neg.f32 	%f218, %f217;
	fma.rn.f32 	%f219, %f211, 0f3FB8AA3B, %f218;
	fma.rn.f32 	%f220, %f211, 0f32A57060, %f219;
	mov.b32 	%r157, %f216;
	shl.b32 	%r158, %r157, 23;
	mov.b32 	%f221, %r158;
	ex2.approx.ftz.f32 	%f222, %f220;
	mul.f32 	%f223, %f222, %f221;
	add.f32 	%f224, %f346, %f223;
	sub.f32 	%f225, %f210, %f29;
	fma.rn.f32 	%f226, %f225, 0f3BBB989D, 0f3F000000;
	cvt.sat.f32.f32 	%f227, %f226;
	fma.rm.f32 	%f228, %f227, %f215, %f214;
	add.f32 	%f229, %f228, 0fCB40007F;
	neg.f32 	%f230, %f229;
	fma.rn.f32 	%f231, %f225, 0f3FB8AA3B, %f230;
	fma.rn.f32 	%f232, %f225, 0f32A57060, %f231;
	mov.b32 	%r159, %f228;
	shl.b32 	%r160, %r159, 23;
	mov.b32 	%f233, %r160;
	ex2.approx.ftz.f32 	%f234, %f232;
	mul.f32 	%f235, %f234, %f233;
	st.shared.v2.f32 	[%r156], {%f223, %f235};
	add.f32 	%f236, %f224, %f235;
	ld.shared.v2.f32 	{%f237, %f238}, [%r156+8];
	sub.f32 	%f239, %f237, %f29;
	fma.rn.f32 	%f240, %f239, 0f3BBB989D, 0f3F000000;
	cvt.sat.f32.f32 	%f241, %f240;
	fma.rm.f32 	%f242, %f241, %f215, %f214;
	add.f32 	%f243, %f242, 0fCB40007F;
	neg.f32 	%f244, %f243;
	fma.rn.f32 	%f245, %f239, 0f3FB8AA3B, %f244;
	fma.rn.f32 	%f246, %f239, 0f32A57060, %f245;
	mov.b32 	%r161, %f242;
	shl.b32 	%r162, %r161, 23;
	mov.b32 	%f247, %r162;
	ex2.approx.ftz.f32 	%f248, %f246;
	mul.f32 	%f249, %f248, %f247;
	add.f32 	%f250, %f236, %f249;
	sub.f32 	%f251, %f238, %f29;
	fma.rn.f32 	%f252, %f251, 0f3BBB989D, 0f3F000000;
	cvt.sat.f32.f32 	%f253, %f252;
	fma.rm.f32 	%f254, %f253, %f215, %f214;
	add.f32 	%f255, %f254, 0fCB40007F;
	neg.f32 	%f256, %f255;
	fma.rn.f32 	%f257, %f251, 0f3FB8AA3B, %f256;
	fma.rn.f32 	%f258, %f251, 0f32A57060, %f257;
	mov.b32 	%r163, %f254;
	shl.b32 	%r164, %r163, 23;
	mov.b32 	%f259, %r164;
	ex2.approx.ftz.f32 	%f260, %f258;
	mul.f32 	%f261, %f260, %f259;
	st.shared.v2.f32 	[%r156+8], {%f249, %f261};
	add.f32 	%f346, %f250, %f261;
	add.s32 	%r222, %r222, 4;
	setp.ne.s32 	%p36, %r222, %r224;
	@%p36 bra 	$L__BB0_48;
$L__BB0_49:
	setp.eq.s32 	%p37, %r53, 0;
	@%p37 bra 	$L__BB0_52;
	mov.b32 	%r225, 0;
$L__BB0_51:
	.pragma "nounroll";
	shl.b32 	%r166, %r224, 2;
	add.s32 	%r167, %r18, %r166;
	ld.shared.f32 	%f262, [%r167];
	sub.f32 	%f263, %f262, %f29;
	fma.rn.f32 	%f264, %f263, 0f3BBB989D, 0f3F000000;
	cvt.sat.f32.f32 	%f265, %f264;
	mov.f32 	%f266, 0f4B400001;
	mov.f32 	%f267, 0f437C0000;
	fma.rm.f32 	%f268, %f265, %f267, %f266;
	add.f32 	%f269, %f268, 0fCB40007F;
	neg.f32 	%f270, %f269;
	fma.rn.f32 	%f271, %f263, 0f3FB8AA3B, %f270;
	fma.rn.f32 	%f272, %f263, 0f32A57060, %f271;
	mov.b32 	%r168, %f268;
	shl.b32 	%r169, %r168, 23;
	mov.b32 	%f273, %r169;
	ex2.approx.ftz.f32 	%f274, %f272;
	mul.f32 	%f275, %f274, %f273;
	st.shared.f32 	[%r167], %f275;
	add.f32 	%f346, %f346, %f275;
	add.s32 	%r224, %r224, 1;
	add.s32 	%r225, %r225, 1;
	setp.ne.s32 	%p38, %r225, %r53;
	@%p38 bra 	$L__BB0_51;
$L__BB0_52:
	st.shared.f32 	[_ZZ24strided_attention_kernelPKfS0_S0_PfiiiiiifE7sum_exp], %f346;
$L__BB0_53:
	setp.ge.s32 	%p39, %r227, %r208;
	bar.sync 	0;
	@%p39 bra 	$L__BB0_56;
	ld.shared.f32 	%f37, [_ZZ24strided_attention_kernelPKfS0_S0_PfiiiiiifE7sum_exp];
	mov.u32 	%r62, %ntid.x;
	mov.u32 	%r226, %r227;
$L__BB0_55:
	shl.b32 	%r170, %r226, 2;
	add.s32 	%r171, %r18, %r170;
	ld.shared.f32 	%f276, [%r171];
	div.rn.f32 	%f277, %f276, %f37;
	st.shared.f32 	[%r171], %f277;
	add.s32 	%r226, %r226, %r62;
	setp.lt.s32 	%p40, %r226, %r208;
	@%p40 bra 	$L__BB0_55;
$L__BB0_56:
	setp.ge.s32 	%p41, %r227, %r93;
	bar.sync 	0;
	@%p41 bra 	$L__BB0_71;
	ld.param.u64 	%rd41, [_Z24strided_attention_kernelPKfS0_S0_Pfiiiiiif_param_3];
	mul.lo.s32 	%r65, %r93, %r1;
	mov.u32 	%r66, %ntid.x;
	and.b32  	%r67, %r208, 7;
	add.s32 	%r68, %r67, -1;
	and.b32  	%r69, %r208, 3;
	and.b32  	%r70, %r208, -8;
	and.b32  	%r71, %r208, 1;
	neg.s32 	%r72, %r70;
	mov.u32 	%r173, shared_mem;
	add.s32 	%r73, %r173, %r105;
	shl.b32 	%r74, %r93, 5;
	shl.b32 	%r174, %r3, 3;
	add.s32 	%r175, %r174, %r173;
	add.s32 	%r75, %r175, 16;
	shl.b32 	%r76, %r93, 2;
	cvta.to.global.u64 	%rd8, %rd41;
$L__BB0_58:
	setp.eq.s32 	%p42, %r208, 0;
	mov.f32 	%f354, 0f00000000;
	@%p42 bra 	$L__BB0_70;
	setp.lt.u32 	%p43, %r208, 8;
	mov.f32 	%f354, 0f00000000;
	mov.b32 	%r232, 0;
	@%p43 bra 	$L__BB0_62;
	shl.b32 	%r177, %r227, 2;
	add.s32 	%r229, %r73, %r177;
	mov.f32 	%f354, 0f00000000;
	mov.u32 	%r228, %r75;
	mov.u32 	%r230, %r72;
$L__BB0_61:
	.pragma "nounroll";
	ld.shared.v2.f32 	{%f282, %f283}, [%r228+-16];
	ld.shared.f32 	%f284, [%r229];
	fma.rn.f32 	%f285, %f282, %f284, %f354;
	add.s32 	%r178, %r229, %r76;
	ld.shared.f32 	%f286, [%r178];
	fma.rn.f32 	%f287, %f283, %f286, %f285;
	ld.shared.v2.f32 	{%f288, %f289}, [%r228+-8];
	add.s32 	%r179, %r178, %r76;
	ld.shared.f32 	%f290, [%r179];
	fma.rn.f32 	%f291, %f288, %f290, %f287;
	add.s32 	%r180, %r179, %r76;
	ld.shared.f32 	%f292, [%r180];
	fma.rn.f32 	%f293, %f289, %f292, %f291;
	ld.shared.v2.f32 	{%f294, %f295}, [%r228];
	add.s32 	%r181, %r180, %r76;
	ld.shared.f32 	%f296, [%r181];
	fma.rn.f32 	%f297, %f294, %f296, %f293;
	add.s32 	%r182, %r181, %r76;
	ld.shared.f32 	%f298, [%r182];
	fma.rn.f32 	%f299, %f295, %f298, %f297;
	ld.shared.v2.f32 	{%f300, %f301}, [%r228+8];
	add.s32 	%r183, %r182, %r76;
	ld.shared.f32 	%f302, [%r183];
	fma.rn.f32 	%f303, %f300, %f302, %f299;
	add.s32 	%r184, %r183, %r76;
	ld.shared.f32 	%f304, [%r184];
	fma.rn.f32 	%f354, %f301, %f304, %f303;
	add.s32 	%r230, %r230, 8;
	add.s32 	%r229, %r229, %r74;
	add.s32 	%r228, %r228, 32;
	setp.ne.s32 	%p44, %r230, 0;
	mov.u32 	%r232, %r70;
	@%p44 bra 	$L__BB0_61;
$L__BB0_62:
	setp.eq.s32 	%p45, %r67, 0;
	@%p45 bra 	$L__BB0_70;
	setp.lt.u32 	%p46, %r68, 3;
	@%p46 bra 	$L__BB0_65;
	shl.b32 	%r185, %r232, 2;
	add.s32 	%r186, %r18, %r185;
	ld.shared.f32 	%f306, [%r186];
	mad.lo.s32 	%r187, %r232, %r93, %r227;
	shl.b32 	%r188, %r187, 2;
	add.s32 	%r189, %r9, %r188;
	ld.shared.f32 	%f307, [%r189];
	fma.rn.f32 	%f308, %f306, %f307, %f354;
	ld.shared.f32 	%f309, [%r186+4];
	add.s32 	%r190, %r189, %r76;
	ld.shared.f32 	%f310, [%r190];
	fma.rn.f32 	%f311, %f309, %f310, %f308;
	ld.shared.f32 	%f312, [%r186+8];
	add.s32 	%r191, %r190, %r76;
	ld.shared.f32 	%f313, [%r191];
	fma.rn.f32 	%f314, %f312, %f313, %f311;
	ld.shared.f32 	%f315, [%r186+12];
	add.s32 	%r192, %r191, %r76;
	ld.shared.f32 	%f316, [%r192];
	fma.rn.f32 	%f354, %f315, %f316, %f314;
	add.s32 	%r232, %r232, 4;
$L__BB0_65:
	setp.eq.s32 	%p47, %r69, 0;
	@%p47 bra 	$L__BB0_70;
	setp.eq.s32 	%p48, %r69, 1;
	@%p48 bra 	$L__BB0_68;
	shl.b32 	%r193, %r232, 2;
	add.s32 	%r194, %r18, %r193;
	ld.shared.f32 	%f318, [%r194];
	mad.lo.s32 	%r195, %r232, %r93, %r227;
	shl.b32 	%r196, %r195, 2;
	add.s32 	%r197, %r9, %r196;
	ld.shared.f32 	%f319, [%r197];
	fma.rn.f32 	%f320, %f318, %f319, %f354;
	ld.shared.f32 	%f321, [%r194+4];
	add.s32 	%r198, %r197, %r76;
	ld.shared.f32 	%f322, [%r198];
	fma.rn.f32 	%f354, %f321, %f322, %f320;
	add.s32 	%r232, %r232, 2;
$L__BB0_68:
	setp.eq.s32 	%p49, %r71, 0;
	@%p49 bra 	$L__BB0_70;
	shl.b32 	%r199, %r232, 2;
	add.s32 	%r200, %r18, %r199;
	ld.shared.f32 	%f323, [%r200];
	mad.lo.s32 	%r201, %r232, %r93, %r227;
	shl.b32 	%r202, %r201, 2;
	add.s32 	%r203, %r9, %r202;
	ld.shared.f32 	%f324, [%r203];
	fma.rn.f32 	%f354, %f323, %f324, %f354;
$L__BB0_70:
	add.s32 	%r204, %r227, %r65;
	cvt.s64.s32 	%rd37, %r204;
	add.s64 	%rd38, %rd37, %rd3;
	shl.b64 	%rd39, %rd38, 2;
	add.s64 	%rd40, %rd8, %rd39;
	st.global.f32 	[%rd40], %f354;
	add.s32 	%r227, %r227, %r66;
	setp.lt.s32 	%p50, %r227, %r93;
	@%p50 bra 	$L__BB0_58;
$L__BB0_71:
	ret;

}


// ===== COMPILED SASS (sm_100) =====

	.target	sm_100

	.elftype	@"ET_EXEC"


//--------------------- .note.nv.tkinfo           --------------------------
	.section	.note.nv.tkinfo,"",@"SHT_NOTE"
	.sectionflags	@"SHF_NOTE_NV_TKINFO"
	.tkinfo
        /*0018*/ 	.word	0x00000002
        /*0030*/ 	.string	""
        /*0030*/ 	.string	"ptxas"
        /*0030*/ 	.string	"Cuda compilation tools, release 13.0, V13.0.88"
        /*0030*/ 	.string	"Build cuda_13.0.r13.0/compiler.36424714_0"
        /*0030*/ 	.string	"-arch sm_100 -m 64 "



//--------------------- .note.nv.cuinfo           --------------------------
	.section	.note.nv.cuinfo,"",@"SHT_NOTE"
	.sectionflags	@"SHF_NOTE_NV_CUINFO"
        /*0018*/ 	.short	0x0002
        /*001a*/ 	.short	0x0064
        /*001c*/ 	.short	0x0082
	.zero		2


//--------------------- .nv.info                  --------------------------
	.section	.nv.info,"",@"SHT_CUDA_INFO"
	.align	4


	//----- nvinfo : EIATTR_REGCOUNT
	.align		4
        /*0000*/ 	.byte	0x04, 0x2f
        /*0002*/ 	.short	(.L_1 - .L_0)
	.align		4
.L_0:
        /*0004*/ 	.word	index@(_Z24strided_attention_kernelPKfS0_S0_Pfiiiiiif)
        /*0008*/ 	.word	0x00000020


	//----- nvinfo : EIATTR_FRAME_SIZE
	.align		4
.L_1:
        /*000c*/ 	.byte	0x04, 0x11
        /*000e*/ 	.short	(.L_3 - .L_2)
	.align		4
.L_2:
        /*0010*/ 	.word	index@($__internal_0_$__cuda_sm3x_div_rn_noftz_f32_slowpath)
        /*0014*/ 	.word	0x00000500


	//----- nvinfo : EIATTR_FRAME_SIZE
	.align		4
.L_3:
        /*0018*/ 	.byte	0x04, 0x11
        /*001a*/ 	.short	(.L_5 - .L_4)
	.align		4
.L_4:
        /*001c*/ 	.word	index@(_Z24strided_attention_kernelPKfS0_S0_Pfiiiiiif)
        /*0020*/ 	.word	0x00000500


	//----- nvinfo : EIATTR_MIN_STACK_SIZE
	.align		4
.L_5:
        /*0024*/ 	.byte	0x04, 0x12
        /*0026*/ 	.short	(.L_7 - .L_6)
	.align		4
.L_6:
        /*0028*/ 	.word	index@(_Z24strided_attention_kernelPKfS0_S0_Pfiiiiiif)
        /*002c*/ 	.word	0x00000500
.L_7:


//--------------------- .nv.compat                --------------------------
	.section	.nv.compat,"",@"SHT_CUDA_COMPAT_INFO"
	.align	4
        /*0000*/ 	.byte	0x02, 0x09, 0x00, 0x00, 0x02, 0x02, 0x01, 0x00, 0x02, 0x05, 0x05, 0x00, 0x03, 0x07, 0x01, 0x01
        /*0010*/ 	.byte	0x02, 0x03, 0x00, 0x00, 0x02, 0x06, 0x01, 0x00, 0x04, 0x0b, 0x08, 0x00, 0x01, 0x00, 0x00, 0x00
        /*0020*/ 	.byte	0x00, 0x00, 0x00, 0x00


//--------------------- .nv.info._Z24strided_attention_kernelPKfS0_S0_Pfiiiiiif --------------------------
	.section	.nv.info._Z24strided_attention_kernelPKfS0_S0_Pfiiiiiif,"",@"SHT_CUDA_INFO"
	.sectionflags	@""
	.align	4


	//----- nvinfo : EIATTR_CUDA_API_VERSION
	.align		4
        /*0000*/ 	.byte	0x04, 0x37
        /*0002*/ 	.short	(.L_9 - .L_8)
.L_8:
        /*0004*/ 	.word	0x00000082


	//----- nvinfo : EIATTR_KPARAM_INFO
	.align		4
.L_9:
        /*0008*/ 	.byte	0x04, 0x17
        /*000a*/ 	.short	(.L_11 - .L_10)
.L_10:
        /*000c*/ 	.word	0x00000000
        /*0010*/ 	.short	0x000a
        /*0012*/ 	.short	0x0038
        /*0014*/ 	.byte	0x00, 0xf0, 0x11, 0x00


	//----- nvinfo : EIATTR_KPARAM_INFO
	.align		4
.L_11:
        /*0018*/ 	.byte	0x04, 0x17
        /*001a*/ 	.short	(.L_13 - .L_12)
.L_12:
        /*001c*/ 	.word	0x00000000
        /*0020*/ 	.short	0x0009
        /*0022*/ 	.short	0x0034
        /*0024*/ 	.byte	0x00, 0xf0, 0x11, 0x00


	//----- nvinfo : EIATTR_KPARAM_INFO
	.align		4
.L_13:
        /*0028*/ 	.byte	0x04, 0x17
        /*002a*/ 	.short	(.L_15 - .L_14)
.L_14:
        /*002c*/ 	.word	0x00000000
        /*0030*/ 	.short	0x0008
        /*0032*/ 	.short	0x0030
        /*0034*/ 	.byte	0x00, 0xf0, 0x11, 0x00


	//----- nvinfo : EIATTR_KPARAM_INFO
	.align		4
.L_15:
        /*0038*/ 	.byte	0x04, 0x17
        /*003a*/ 	.short	(.L_17 - .L_16)
.L_16:
        /*003c*/ 	.word	0x00000000
        /*0040*/ 	.short	0x0007
        /*0042*/ 	.short	0x002c
        /*0044*/ 	.byte	0x00, 0xf0, 0x11, 0x00


	//----- nvinfo : EIATTR_KPARAM_INFO
	.align		4
.L_17:
        /*0048*/ 	.byte	0x04, 0x17
        /*004a*/ 	.short	(.L_19 - .L_18)
.L_18:
        /*004c*/ 	.word	0x00000000
        /*0050*/ 	.short	0x0006
        /*0052*/ 	.short	0x0028
        /*0054*/ 	.byte	0x00, 0xf0, 0x11, 0x00


	//----- nvinfo : EIATTR_KPARAM_INFO
	.align		4
.L_19:
        /*0058*/ 	.byte	0x04, 0x17
        /*005a*/ 	.short	(.L_21 - .L_20)
.L_20:
        /*005c*/ 	.word	0x00000000
        /*0060*/ 	.short	0x0005
        /*0062*/ 	.short	0x0024
        /*0064*/ 	.byte	0x00, 0xf0, 0x11, 0x00


	//----- nvinfo : EIATTR_KPARAM_INFO
	.align		4
.L_21:
        /*0068*/ 	.byte	0x04, 0x17
        /*006a*/ 	.short	(.L_23 - .L_22)
.L_22:
        /*006c*/ 	.word	0x00000000
        /*0070*/ 	.short	0x0004
        /*0072*/ 	.short	0x0020
        /*0074*/ 	.byte	0x00, 0xf0, 0x11, 0x00


	//----- nvinfo : EIATTR_KPARAM_INFO
	.align		4
.L_23:
        /*0078*/ 	.byte	0x04, 0x17
        /*007a*/ 	.short	(.L_25 - .L_24)
.L_24:
        /*007c*/ 	.word	0x00000000
        /*0080*/ 	.short	0x0003
        /*0082*/ 	.short	0x0018
        /*0084*/ 	.byte	0x00, 0xf5, 0x21, 0x00


	//----- nvinfo : EIATTR_KPARAM_INFO
	.align		4
.L_25:
        /*0088*/ 	.byte	0x04, 0x17
        /*008a*/ 	.short	(.L_27 - .L_26)
.L_26:
        /*008c*/ 	.word	0x00000000
        /*0090*/ 	.short	0x0002
        /*0092*/ 	.short	0x0010
        /*0094*/ 	.byte	0x00, 0xf5, 0x21, 0x00


	//----- nvinfo : EIATTR_KPARAM_INFO
	.align		4
.L_27:
        /*0098*/ 	.byte	0x04, 0x17
        /*009a*/ 	.short	(.L_29 - .L_28)
.L_28:
        /*009c*/ 	.word	0x00000000
        /*00a0*/ 	.short	0x0001
        /*00a2*/ 	.short	0x0008
        /*00a4*/ 	.byte	0x00, 0xf5, 0x21, 0x00


	//----- nvinfo : EIATTR_KPARAM_INFO
	.align		4
.L_29:
        /*00a8*/ 	.byte	0x04, 0x17
        /*00aa*/ 	.short	(.L_31 - .L_30)
.L_30:
        /*00ac*/ 	.word	0x00000000
        /*00b0*/ 	.short	0x0000
        /*00b2*/ 	.short	0x0000
        /*00b4*/ 	.byte	0x00, 0xf5, 0x21, 0x00


	//----- nvinfo : EIATTR_SPARSE_MMA_MASK
	.align		4
.L_31:
        /*00b8*/ 	.byte	0x03, 0x50
        /*00ba*/ 	.short	0x0000


	//----- nvinfo : EIATTR_MAXREG_COUNT
	.align		4
        /*00bc*/ 	.byte	0x03, 0x1b
        /*00be*/ 	.short	0x00ff


	//----- nvinfo : EIATTR_NUM_BARRIERS
	.align		4
        /*00c0*/ 	.byte	0x02, 0x4c
        /*00c2*/ 	.byte	0x01
	.zero		1


	//----- nvinfo : EIATTR_MERCURY_ISA_VERSION
	.align		4
        /*00c4*/ 	.byte	0x03, 0x5f
        /*00c6*/ 	.short	0x0101


	//----- nvinfo : EIATTR_VRC_CTA_INIT_COUNT
	.align		4
        /*00c8*/ 	.byte	0x02, 0x4a
	.zero		1
	.zero		1


	//----- nvinfo : EIATTR_EXIT_INSTR_OFFSETS
	.align		4
        /*00cc*/ 	.byte	0x04, 0x1c
        /*00ce*/ 	.short	(.L_33 - .L_32)


	//   ....[0]....
.L_32:
        /*00d0*/ 	.word	0x00000050


	//   ....[1]....
        /*00d4*/ 	.word	0x00001f00


	//   ....[2]....
        /*00d8*/ 	.word	0x00002670


	//----- nvinfo : EIATTR_CRS_STACK_SIZE
	.align		4
.L_33:
        /*00dc*/ 	.byte	0x04, 0x1e
        /*00de*/ 	.short	(.L_35 - .L_34)
.L_34:
        /*00e0*/ 	.word	0x00000000


	//----- nvinfo : EIATTR_CBANK_PARAM_SIZE
	.align		4
.L_35:
        /*00e4*/ 	.byte	0x03, 0x19
        /*00e6*/ 	.short	0x003c


	//----- nvinfo : EIATTR_PARAM_CBANK
	.align		4
        /*00e8*/ 	.byte	0x04, 0x0a
        /*00ea*/ 	.short	(.L_37 - .L_36)
	.align		4
.L_36:
        /*00ec*/ 	.word	index@(.nv.constant0._Z24strided_attention_kernelPKfS0_S0_Pfiiiiiif)
        /*00f0*/ 	.short	0x0380
        /*00f2*/ 	.short	0x003c


	//----- nvinfo : EIATTR_SW_WAR
	.align		4
.L_37:
        /*00f4*/ 	.byte	0x04, 0x36
        /*00f6*/ 	.short	(.L_39 - .L_38)
.L_38:
        /*00f8*/ 	.word	0x00000008
.L_39:


//--------------------- .nv.callgraph             --------------------------
	.section	.nv.callgraph,"",@"SHT_CUDA_CALLGRAPH"
	.align	4
	.sectionentsize	8
	.align		4
        /*0000*/ 	.word	0x00000000
	.align		4
        /*0004*/ 	.word	0xffffffff
	.align		4
        /*0008*/ 	.word	0x00000000
	.align		4
        /*000c*/ 	.word	0xfffffffe
	.align		4
        /*0010*/ 	.word	0x00000000
	.align		4
        /*0014*/ 	.word	0xfffffffd
	.align		4
        /*0018*/ 	.word	0x00000000
	.align		4
        /*001c*/ 	.word	0xfffffffc


//--------------------- .text._Z24strided_attention_kernelPKfS0_S0_Pfiiiiiif --------------------------
	.section	.text._Z24strided_attention_kernelPKfS0_S0_Pfiiiiiif,"ax",@progbits
	.align	128
        .global         _Z24strided_attention_kernelPKfS0_S0_Pfiiiiiif
        .type           _Z24strided_attention_kernelPKfS0_S0_Pfiiiiiif,@function
        .size           _Z24strided_attention_kernelPKfS0_S0_Pfiiiiiif,(.L_x_61 - _Z24strided_attention_kernelPKfS0_S0_Pfiiiiiif)
        .other          _Z24strided_attention_kernelPKfS0_S0_Pfiiiiiif,@"STO_CUDA_ENTRY STV_DEFAULT"
_Z24strided_attention_kernelPKfS0_S0_Pfiiiiiif:
.text._Z24strided_attention_kernelPKfS0_S0_Pfiiiiiif:
[----:B------:R-:W0:Y:S08]  /*0000*/  LDC R1, c[0x0][0x37c] ;  /* 0x0000df00ff017b82 */ /* 0x000e300000000800 */
[----:B------:R-:W1:Y:S01]  /*0010*/  S2UR UR8, SR_CTAID.X ;  /* 0x00000000000879c3 */ /* 0x000e620000002500 */
[----:B0-----:R-:W-:-:S07]  /*0020*/  VIADD R1, R1, 0xfffffb00 ;  /* 0xfffffb0001017836 */ /* 0x001fce0000000000 */
[----:B------:R-:W1:Y:S02]  /*0030*/  LDC R3, c[0x0][0x3a8] ;  /* 0x0000ea00ff037b82 */ /* 0x000e640000000800 */
[----:B-1----:R-:W-:-:S13]  /*0040*/  ISETP.LE.AND P0, PT, R3, UR8, PT ;  /* 0x0000000803007c0c */ /* 0x002fda000bf03270 */
[----:B------:R-:W-:Y:S05]  /*0050*/  @P0 EXIT ;  /* 0x000000000000094d */ /* 0x000fea0003800000 */
[----:B------:R-:W0:Y:S01]  /*0060*/  S2R R22, SR_TID.X ;  /* 0x0000000000167919 */ /* 0x000e220000002100 */
[----:B------:R-:W-:Y:S01]  /*0070*/  S2UR UR4, SR_CTAID.Y ;  /* 0x00000000000479c3 */ /* 0x000fe20000002600 */
[----:B------:R-:W1:Y:S01]  /*0080*/  LDCU UR7, c[0x0][0x3ac] ;  /* 0x00007580ff0777ac */ /* 0x000e620008000800 */
[----:B------:R-:W-:Y:S01]  /*0090*/  BSSY.RECONVERGENT B0, `(.L_x_0) ;  /* 0x000001a000007945 */ /* 0x000fe20003800200 */
[----:B------:R-:W2:Y:S01]  /*00a0*/  S2R R9, SR_CgaCtaId ;  /* 0x0000000000097919 */ /* 0x000ea20000008800 */
[----:B------:R-:W3:Y:S04]  /*00b0*/  LDCU UR6, c[0x0][0x3a4] ;  /* 0x00007480ff0677ac */ /* 0x000ee80008000800 */
[----:B------:R-:W3:Y:S01]  /*00c0*/  S2UR UR5, SR_CTAID.Z ;  /* 0x00000000000579c3 */ /* 0x000ee20000002700 */
[----:B-1----:R-:W-:-:S05]  /*00d0*/  IMAD.U32 R16, RZ, RZ, UR7 ;  /* 0x00000007ff107e24 */ /* 0x002fca000f8e00ff */
[----:B0-----:R-:W-:Y:S01]  /*00e0*/  ISETP.GE.AND P0, PT, R22, R16, PT ;  /* 0x000000101600720c */ /* 0x001fe20003f06270 */
[----:B---3--:R-:W-:Y:S01]  /*00f0*/  UIMAD UR4, UR5, UR6, UR4 ;  /* 0x00000006050472a4 */ /* 0x008fe2000f8e0204 */
[----:B------:R-:W0:Y:S05]  /*0100*/  LDCU.64 UR6, c[0x0][0x358] ;  /* 0x00006b00ff0677ac */ /* 0x000e2a0008000a00 */
[----:B------:R-:W-:-:S04]  /*0110*/  IMAD R3, R3, UR4, RZ ;  /* 0x0000000403037c24 */ /* 0x000fc8000f8e02ff */
[----:B------:R-:W-:Y:S01]  /*0120*/  IMAD R24, R3, R16, RZ ;  /* 0x0000001003187224 */ /* 0x000fe200078e02ff */
[----:B------:R-:W1:Y:S04]  /*0130*/  LDCU.64 UR4, c[0x0][0x380] ;  /* 0x00007000ff0477ac */ /* 0x000e680008000a00 */
[----:B------:R-:W-:Y:S01]  /*0140*/  SHF.R.S32.HI R0, RZ, 0x1f, R24 ;  /* 0x0000001fff007819 */ /* 0x000fe20000011418 */
[----:B--2---:R-:W-:Y:S06]  /*0150*/  @P0 BRA `(.L_x_1) ;  /* 0x0000000000340947 */ /* 0x004fec0003800000 */
[----:B------:R-:W2:Y:S01]  /*0160*/  LDC R4, c[0x0][0x360] ;  /* 0x0000d800ff047b82 */ /* 0x000ea20000000800 */
[----:B------:R-:W-:-:S07]  /*0170*/  MOV R5, R22 ;  /* 0x0000001600057202 */ /* 0x000fce0000000f00 */
.L_x_2:
[----:B------:R-:W-:-:S05]  /*0180*/  IMAD R3, R16, UR8, R5 ;  /* 0x0000000810037c24 */ /* 0x000fca000f8e0205 */
[----:B------:R-:W-:-:S04]  /*0190*/  IADD3 R6, P0, PT, R24, R3, RZ ;  /* 0x0000000318067210 */ /* 0x000fc80007f1e0ff */
[----:B------:R-:W-:Y:S02]  /*01a0*/  LEA.HI.X.SX32 R3, R3, R0, 0x1, P0 ;  /* 0x0000000003037211 */ /* 0x000fe400000f0eff */
[----:B-1-3--:R-:W-:-:S04]  /*01b0*/  LEA R2, P0, R6, UR4, 0x2 ;  /* 0x0000000406027c11 */ /* 0x00afc8000f8010ff */
[----:B------:R-:W-:-:S05]  /*01c0*/  LEA.HI.X R3, R6, UR5, R3, 0x2, P0 ;  /* 0x0000000506037c11 */ /* 0x000fca00080f1403 */
[----:B0-----:R-:W3:Y:S01]  /*01d0*/  LDG.E.CONSTANT R2, desc[UR6][R2.64] ;  /* 0x0000000602027981 */ /* 0x001ee2000c1e9900 */
[----:B------:R-:W-:Y:S02]  /*01e0*/  IMAD R7, R5, 0x4, R1 ;  /* 0x0000000405077824 */ /* 0x000fe400078e0201 */
[----:B--2---:R-:W-:-:S05]  /*01f0*/  IMAD.IADD R5, R4, 0x1, R5 ;  /* 0x0000000104057824 */ /* 0x004fca00078e0205 */
[----:B------:R-:W-:Y:S01]  /*0200*/  ISETP.GE.AND P0, PT, R5, R16, PT ;  /* 0x000000100500720c */ /* 0x000fe20003f06270 */
[----:B---3--:R3:W-:-:S12]  /*0210*/  STL [R7], R2 ;  /* 0x0000000207007387 */ /* 0x0087d80000100800 */
[----:B------:R-:W-:Y:S05]  /*0220*/  @!P0 BRA `(.L_x_2) ;  /* 0xfffffffc00d48947 */ /* 0x000fea000383ffff */
.L_x_1:
[----:B01----:R-:W-:Y:S05]  /*0230*/  BSYNC.RECONVERGENT B0 ;  /* 0x0000000000007941 */ /* 0x003fea0003800200 */
.L_x_0:
[----:B------:R-:W0:Y:S01]  /*0240*/  LDCU UR4, c[0x0][0x3b4] ;  /* 0x00007680ff0477ac */ /* 0x000e220008000800 */
[----:B------:R-:W-:Y:S02]  /*0250*/  HFMA2 R23, -RZ, RZ, 0, 0 ;  /* 0x00000000ff177431 */ /* 0x000fe400000001ff */
[----:B------:R-:W-:Y:S01]  /*0260*/  VIADD R8, R1, 0x100 ;  /* 0x0000010001087836 */ /* 0x000fe20000000000 */
[----:B------:R-:W-:Y:S01]  /*0270*/  MOV R6, 0x400 ;  /* 0x0000040000067802 */ /* 0x000fe20000000f00 */
[----:B0-----:R-:W-:Y:S02]  /*0280*/  UISETP.GE.AND UP0, UPT, UR4, 0x1, UPT ;  /* 0x000000010400788c */ /* 0x001fe4000bf06270 */
[----:B---3--:R-:W-:-:S07]  /*0290*/  IMAD R2, R16, UR4, RZ ;  /* 0x0000000410027c24 */ /* 0x008fce000f8e02ff */
[----:B------:R-:W-:Y:S05]  /*02a0*/  BRA.U !UP0, `(.L_x_3) ;  /* 0x00000001082c7547 */ /* 0x000fea000b800000 */
[----:B------:R-:W0:Y:S01]  /*02b0*/  LDC R10, c[0x0][0x3b0] ;  /* 0x0000ec00ff0a7b82 */ /* 0x000e220000000800 */
[----:B------:R-:W-:Y:S01]  /*02c0*/  IMAD.MOV.U32 R3, RZ, RZ, RZ ;  /* 0x000000ffff037224 */ /* 0x000fe200078e00ff */
[----:B------:R-:W-:-:S07]  /*02d0*/  MOV R23, RZ ;  /* 0x000000ff00177202 */ /* 0x000fce0000000f00 */
.L_x_4:
[----:B------:R-:W-:Y:S01]  /*02e0*/  IADD3 R4, PT, PT, -R3, UR8, RZ ;  /* 0x0000000803047c10 */ /* 0x000fe2000fffe1ff */
[----:B------:R-:W-:Y:S01]  /*02f0*/  IMAD R5, R23, 0x4, R8 ;  /* 0x0000000417057824 */ /* 0x000fe200078e0208 */
[----:B0-----:R-:W-:Y:S01]  /*0300*/  IADD3 R3, PT, PT, R3, R10, RZ ;  /* 0x0000000a03037210 */ /* 0x001fe20007ffe0ff */
[----:B------:R-:W-:-:S03]  /*0310*/  VIADD R23, R23, 0x1 ;  /* 0x0000000117177836 */ /* 0x000fc60000000000 */
[----:B------:R1:W-:Y:S01]  /*0320*/  STL [R5], R4 ;  /* 0x0000000405007387 */ /* 0x0003e20000100800 */
[----:B------:R-:W-:Y:S02]  /*0330*/  ISETP.LE.AND P1, PT, R3, UR8, PT ;  /* 0x0000000803007c0c */ /* 0x000fe4000bf23270 */
[----:B------:R-:W-:-:S13]  /*0340*/  ISETP.GE.AND P0, PT, R23, UR4, PT ;  /* 0x0000000417007c0c */ /* 0x000fda000bf06270 */
[----:B-1----:R-:W-:Y:S05]  /*0350*/  @!P0 BRA P1, `(.L_x_4) ;  /* 0xfffffffc00e08947 */ /* 0x002fea000083ffff */
.L_x_3:
[----:B------:R-:W-:Y:S01]  /*0360*/  IMAD R3, R23, R16, RZ ;  /* 0x0000001017037224 */ /* 0x000fe200078e02ff */
[----:B------:R-:W0:Y:S01]  /*0370*/  LDCU UR9, c[0x0][0x3ac] ;  /* 0x00007580ff0977ac */ /* 0x000e220008000800 */
[----:B------:R-:W-:Y:S01]  /*0380*/  VIADD R6, R6, 0x10 ;  /* 0x0000001006067836 */ /* 0x000fe20000000000 */
[----:B------:R-:W-:Y:S02]  /*0390*/  BSSY.RECONVERGENT B0, `(.L_x_5) ;  /* 0x0000039000007945 */ /* 0x000fe40003800200 */
[----:B------:R-:W-:Y:S01]  /*03a0*/  ISETP.GE.AND P0, PT, R22, R3, PT ;  /* 0x000000031600720c */ /* 0x000fe20003f06270 */
[----:B------:R-:W1:Y:S01]  /*03b0*/  LDCU.64 UR4, c[0x0][0x388] ;  /* 0x00007100ff0477ac */ /* 0x000e620008000a00 */
[----:B------:R-:W-:Y:S01]  /*03c0*/  LEA R9, R9, R6, 0x18 ;  /* 0x0000000609097211 */ /* 0x000fe200078ec0ff */
[----:B------:R-:W2:Y:S04]  /*03d0*/  LDCU.64 UR10, c[0x0][0x390] ;  /* 0x00007200ff0a77ac */ /* 0x000ea80008000a00 */
[----:B------:R-:W-:-:S06]  /*03e0*/  IMAD R21, R2, 0x4, R9 ;  /* 0x0000000402157824 */ /* 0x000fcc00078e0209 */
[----:B------:R-:W-:Y:S05]  /*03f0*/  @P0 BRA `(.L_x_6) ;  /* 0x0000000000c80947 */ /* 0x000fea0003800000 */
[----:B------:R-:W-:Y:S01]  /*0400*/  IABS R10, R16 ;  /* 0x00000010000a7213 */ /* 0x000fe20000000000 */
[----:B------:R-:W3:Y:S01]  /*0410*/  LDC R11, c[0x0][0x360] ;  /* 0x0000d800ff0b7b82 */ /* 0x000ee20000000800 */
[----:B------:R-:W-:Y:S01]  /*0420*/  IMAD.MOV.U32 R12, RZ, RZ, RZ ;  /* 0x000000ffff0c7224 */ /* 0x000fe200078e00ff */
[----:B------:R-:W-:Y:S01]  /*0430*/  ISETP.NE.AND P0, PT, R16, RZ, PT ;  /* 0x000000ff1000720c */ /* 0x000fe20003f05270 */
[----:B------:R-:W4:Y:S01]  /*0440*/  I2F.RP R4, R10 ;  /* 0x0000000a00047306 */ /* 0x000f220000209400 */
[----:B------:R-:W-:-:S07]  /*0450*/  MOV R14, R22 ;  /* 0x00000016000e7202 */ /* 0x000fce0000000f00 */
[----:B----4-:R-:W4:Y:S02]  /*0460*/  MUFU.RCP R4, R4 ;  /* 0x0000000400047308 */ /* 0x010f240000001000 */
[----:B----4-:R-:W-:-:S06]  /*0470*/  IADD3 R5, PT, PT, R4, 0xffffffe, RZ ;  /* 0x0ffffffe04057810 */ /* 0x010fcc0007ffe0ff */
[----:B------:R-:W4:Y:S02]  /*0480*/  F2I.FTZ.U32.TRUNC.NTZ R13, R5 ;  /* 0x00000005000d7305 */ /* 0x000f24000021f000 */
[----:B----4-:R-:W-:-:S04]  /*0490*/  IMAD.MOV R7, RZ, RZ, -R13 ;  /* 0x000000ffff077224 */ /* 0x010fc800078e0a0d */
[----:B------:R-:W-:-:S04]  /*04a0*/  IMAD R7, R7, R10, RZ ;  /* 0x0000000a07077224 */ /* 0x000fc800078e02ff */
[----:B------:R-:W-:Y:S01]  /*04b0*/  IMAD.HI.U32 R12, R13, R7, R12 ;  /* 0x000000070d0c7227 */ /* 0x000fe200078e000c */
[----:B---3--:R-:W-:-:S07]  /*04c0*/  LOP3.LUT R13, RZ, R16, RZ, 0x33, !PT ;  /* 0x00000010ff0d7212 */ /* 0x008fce00078e33ff */
.L_x_7:
[----:B------:R-:W-:Y:S01]  /*04d0*/  IABS R5, R14 ;  /* 0x0000000e00057213 */ /* 0x000fe20000000000 */
[----:B0-----:R-:W-:-:S04]  /*04e0*/  IMAD.U32 R16, RZ, RZ, UR9 ;  /* 0x00000009ff107e24 */ /* 0x001fc8000f8e00ff */
[----:B----4-:R-:W-:Y:S01]  /*04f0*/  IMAD.HI.U32 R4, R12, R5, RZ ;  /* 0x000000050c047227 */ /* 0x010fe200078e00ff */
[----:B------:R-:W-:-:S03]  /*0500*/  IABS R18, R16 ;  /* 0x0000001000127213 */ /* 0x000fc60000000000 */
[----:B------:R-:W-:-:S04]  /*0510*/  IMAD.MOV R6, RZ, RZ, -R4 ;  /* 0x000000ffff067224 */ /* 0x000fc800078e0a04 */
[----:B------:R-:W-:-:S05]  /*0520*/  IMAD R5, R18, R6, R5 ;  /* 0x0000000612057224 */ /* 0x000fca00078e0205 */
[----:B------:R-:W-:-:S13]  /*0530*/  ISETP.GT.U32.AND P2, PT, R10, R5, PT ;  /* 0x000000050a00720c */ /* 0x000fda0003f44070 */
[----:B------:R-:W-:Y:S01]  /*0540*/  @!P2 IADD3 R5, PT, PT, R5, -R18, RZ ;  /* 0x800000120505a210 */ /* 0x000fe20007ffe0ff */
[----:B------:R-:W-:-:S03]  /*0550*/  @!P2 VIADD R4, R4, 0x1 ;  /* 0x000000010404a836 */ /* 0x000fc60000000000 */
[----:B------:R-:W-:Y:S02]  /*0560*/  ISETP.GE.U32.AND P1, PT, R5, R10, PT ;  /* 0x0000000a0500720c */ /* 0x000fe40003f26070 */
[----:B------:R-:W-:-:S04]  /*0570*/  LOP3.LUT R5, R14, R16, RZ, 0x3c, !PT ;  /* 0x000000100e057212 */ /* 0x000fc800078e3cff */
[----:B------:R-:W-:-:S07]  /*0580*/  ISETP.GE.AND P3, PT, R5, RZ, PT ;  /* 0x000000ff0500720c */ /* 0x000fce0003f66270 */
[----:B------:R-:W-:-:S06]  /*0590*/  @P1 VIADD R4, R4, 0x1 ;  /* 0x0000000104041836 */ /* 0x000fcc0000000000 */
[----:B------:R-:W-:-:S04]  /*05a0*/  @!P3 IADD3 R4, PT, PT, -R4, RZ, RZ ;  /* 0x000000ff0404b210 */ /* 0x000fc80007ffe1ff */
[----:B------:R-:W-:-:S05]  /*05b0*/  SEL R5, R13, R4, !P0 ;  /* 0x000000040d057207 */ /* 0x000fca0004000000 */
[----:B------:R-:W-:-:S06]  /*05c0*/  IMAD R15, R5, 0x4, R8 ;  /* 0x00000004050f7824 */ /* 0x000fcc00078e0208 */
[----:B------:R-:W3:Y:S01]  /*05d0*/  LDL R15, [R15] ;  /* 0x000000000f0f7983 */ /* 0x000ee20000100800 */
[----:B------:R-:W-:-:S04]  /*05e0*/  IMAD.MOV R5, RZ, RZ, -R5 ;  /* 0x000000ffff057224 */ /* 0x000fc800078e0a05 */
[----:B------:R-:W-:-:S04]  /*05f0*/  IMAD R5, R16, R5, R14 ;  /* 0x0000000510057224 */ /* 0x000fc800078e020e */
[----:B---3--:R-:W-:-:S05]  /*0600*/  IMAD R5, R15, R16, R5 ;  /* 0x000000100f057224 */ /* 0x008fca00078e0205 */
[----:B------:R-:W-:-:S04]  /*0610*/  IADD3 R7, P1, PT, R24, R5, RZ ;  /* 0x0000000518077210 */ /* 0x000fc80007f3e0ff */
[----:B------:R-:W-:Y:S02]  /*0620*/  LEA.HI.X.SX32 R4, R5, R0, 0x1, P1 ;  /* 0x0000000005047211 */ /* 0x000fe400008f0eff */
[C---:B------:R-:W-:Y:S02]  /*0630*/  SHF.L.U32 R6, R7.reuse, 0x2, RZ ;  /* 0x0000000207067819 */ /* 0x040fe400000006ff */
[----:B------:R-:W-:Y:S02]  /*0640*/  SHF.L.U64.HI R7, R7, 0x2, R4 ;  /* 0x0000000207077819 */ /* 0x000fe40000010204 */
[C---:B-1----:R-:W-:Y:S02]  /*0650*/  IADD3 R4, P1, PT, R6.reuse, UR4, RZ ;  /* 0x0000000406047c10 */ /* 0x042fe4000ff3e0ff */
[----:B--2---:R-:W-:Y:S02]  /*0660*/  IADD3 R6, P2, PT, R6, UR10, RZ ;  /* 0x0000000a06067c10 */ /* 0x004fe4000ff5e0ff */
[----:B------:R-:W-:-:S02]  /*0670*/  IADD3.X R5, PT, PT, R7, UR5, RZ, P1, !PT ;  /* 0x0000000507057c10 */ /* 0x000fc40008ffe4ff */
[----:B------:R-:W-:-:S03]  /*0680*/  IADD3.X R7, PT, PT, R7, UR11, RZ, P2, !PT ;  /* 0x0000000b07077c10 */ /* 0x000fc600097fe4ff */
[----:B------:R-:W2:Y:S04]  /*0690*/  LDG.E.CONSTANT R4, desc[UR6][R4.64] ;  /* 0x0000000604047981 */ /* 0x000ea8000c1e9900 */
[----:B------:R-:W3:Y:S01]  /*06a0*/  LDG.E.CONSTANT R6, desc[UR6][R6.64] ;  /* 0x0000000606067981 */ /* 0x000ee2000c1e9900 */
[C---:B------:R-:W-:Y:S02]  /*06b0*/  IMAD R15, R14.reuse, 0x4, R9 ;  /* 0x000000040e0f7824 */ /* 0x040fe400078e0209 */
[----:B------:R-:W-:Y:S01]  /*06c0*/  IMAD R17, R14, 0x4, R21 ;  /* 0x000000040e117824 */ /* 0x000fe200078e0215 */
[----:B------:R-:W-:-:S04]  /*06d0*/  IADD3 R14, PT, PT, R11, R14, RZ ;  /* 0x0000000e0b0e7210 */ /* 0x000fc80007ffe0ff */
[----:B------:R-:W-:Y:S01]  /*06e0*/  ISETP.GE.AND P1, PT, R14, R3, PT ;  /* 0x000000030e00720c */ /* 0x000fe20003f26270 */
[----:B--2---:R4:W-:Y:S04]  /*06f0*/  STS [R15], R4 ;  /* 0x000000040f007388 */ /* 0x0049e80000000800 */
[----:B---3--:R4:W-:Y:S08]  /*0700*/  STS [R17], R6 ;  /* 0x0000000611007388 */ /* 0x0089f00000000800 */
[----:B------:R-:W-:Y:S05]  /*0710*/  @!P1 BRA `(.L_x_7) ;  /* 0xfffffffc006c9947 */ /* 0x000fea000383ffff */
.L_x_6:
[----:B012---:R-:W-:Y:S05]  /*0720*/  BSYNC.RECONVERGENT B0 ;  /* 0x0000000000007941 */ /* 0x007fea0003800200 */
.L_x_5:
[----:B------:R-:W-:Y:S01]  /*0730*/  BAR.SYNC.DEFER_BLOCKING 0x0 ;  /* 0x0000000000007b1d */ /* 0x000fe20000010000 */
[----:B------:R-:W-:Y:S01]  /*0740*/  ISETP.GE.AND P0, PT, R22, R23, PT ;  /* 0x000000171600720c */ /* 0x000fe20003f06270 */
[----:B------:R-:W-:-:S04]  /*0750*/  IMAD R21, R2, 0x4, R21 ;  /* 0x0000000402157824 */ /* 0x000fc800078e0215 */
[----:B------:R-:W0:Y:S01]  /*0760*/  LDCU UR9, c[0x0][0x3ac] ;  /* 0x00007580ff0977ac */ /* 0x000e220008000800 */
[----:B------:R-:W-:Y:S07]  /*0770*/  BSSY.RECONVERGENT B1, `(.L_x_8) ;  /* 0x00000a8000017945 */ /* 0x000fee0003800200 */
[----:B------:R-:W-:Y:S05]  /*0780*/  @P0 BRA `(.L_x_9) ;  /* 0x0000000800980947 */ /* 0x000fea0003800000 */
[----:B------:R-:W1:Y:S01]  /*0790*/  LDC R3, c[0x0][0x360] ;  /* 0x0000d800ff037b82 */ /* 0x000e620000000800 */
[----:B------:R-:W-:-:S13]  /*07a0*/  ISETP.GE.AND P0, PT, R16, 0x1, PT ;  /* 0x000000011000780c */ /* 0x000fda0003f06270 */
[----:B------:R-:W-:Y:S05]  /*07b0*/  @!P0 BRA `(.L_x_10) ;  /* 0x00000008006c8947 */ /* 0x000fea0003800000 */
[C---:B----4-:R-:W-:Y:S01]  /*07c0*/  VIADD R4, R16.reuse, 0xffffffff ;  /* 0xffffffff10047836 */ /* 0x050fe20000000000 */
[----:B------:R-:W-:Y:S01]  /*07d0*/  BSSY.RECONVERGENT B0, `(.L_x_11) ;  /* 0x0000098000007945 */ /* 0x000fe20003800200 */
[C---:B------:R-:W-:Y:S02]  /*07e0*/  LOP3.LUT R20, R16.reuse, 0xf, RZ, 0xc0, !PT ;  /* 0x0000000f10147812 */ /* 0x040fe400078ec0ff */
[C---:B------:R-:W-:Y:S02]  /*07f0*/  LOP3.LUT R19, R16.reuse, 0x7, RZ, 0xc0, !PT ;  /* 0x0000000710137812 */ /* 0x040fe400078ec0ff */
[----:B------:R-:W-:Y:S02]  /*0800*/  LOP3.LUT R17, R16, 0x7ffffff0, RZ, 0xc0, !PT ;  /* 0x7ffffff010117812 */ /* 0x000fe400078ec0ff */
[----:B------:R-:W-:Y:S02]  /*0810*/  ISETP.GE.U32.AND P0, PT, R4, 0xf, PT ;  /* 0x0000000f0400780c */ /* 0x000fe40003f06070 */
[----:B------:R-:W-:-:S02]  /*0820*/  LOP3.LUT R16, R16, 0x3, RZ, 0xc0, !PT ;  /* 0x0000000310107812 */ /* 0x000fc400078ec0ff */
[----:B------:R-:W-:-:S09]  /*0830*/  MOV R18, R22 ;  /* 0x0000001600127202 */ /* 0x000fd20000000f00 */
.L_x_22:
[----:B------:R-:W-:Y:S01]  /*0840*/  BSSY.RECONVERGENT B2, `(.L_x_12) ;  /* 0x0000037000027945 */ /* 0x000fe20003800200 */
[----:B--2---:R-:W-:Y:S02]  /*0850*/  IMAD.MOV.U32 R15, RZ, RZ, RZ ;  /* 0x000000ffff0f7224 */ /* 0x004fe400078e00ff */
[----:B------:R-:W-:Y:S01]  /*0860*/  IMAD.MOV.U32 R12, RZ, RZ, RZ ;  /* 0x000000ffff0c7224 */ /* 0x000fe200078e00ff */
[----:B------:R-:W-:Y:S06]  /*0870*/  @!P0 BRA `(.L_x_13) ;  /* 0x0000000000cc8947 */ /* 0x000fec0003800000 */
[----:B------:R-:W2:Y:S01]  /*0880*/  S2R R25, SR_CgaCtaId ;  /* 0x0000000000197919 */ /* 0x000ea20000008800 */
[----:B------:R-:W-:Y:S01]  /*0890*/  MOV R4, 0x400 ;  /* 0x0000040000047802 */ /* 0x000fe20000000f00 */
[----:B------:R-:W-:Y:S01]  /*08a0*/  BSSY.RECONVERGENT B3, `(.L_x_14) ;  /* 0x000002f000037945 */ /* 0x000fe20003800200 */
[----:B------:R-:W-:Y:S02]  /*08b0*/  IMAD.MOV.U32 R15, RZ, RZ, RZ ;  /* 0x000000ffff0f7224 */ /* 0x000fe400078e00ff */
[----:B------:R-:W-:Y:S01]  /*08c0*/  IADD3 R4, PT, PT, R4, 0x10, RZ ;  /* 0x0000001004047810 */ /* 0x000fe20007ffe0ff */
[----:B------:R-:W-:-:S03]  /*08d0*/  IMAD.MOV.U32 R28, RZ, RZ, RZ ;  /* 0x000000ffff1c7224 */ /* 0x000fc600078e00ff */
[----:B--2---:R-:W-:-:S07]  /*08e0*/  LEA R25, R25, R4, 0x18 ;  /* 0x0000000419197211 */ /* 0x004fce00078ec0ff */
.L_x_15:
[----:B------:R-:W-:-:S05]  /*08f0*/  LEA R27, R28, R1, 0x2 ;  /* 0x000000011c1b7211 */ /* 0x000fca00078e10ff */
[----:B------:R-:W2:Y:S04]  /*0900*/  LDL.128 R8, [R27] ;  /* 0x000000001b087983 */ /* 0x000ea80000100c00 */
[----:B------:R-:W3:Y:S01]  /*0910*/  LDL.128 R4, [R27+0x10] ;  /* 0x000010001b047983 */ /* 0x000ee20000100c00 */
[----:B0-----:R-:W-:-:S04]  /*0920*/  IMAD R26, R18, UR9, R28 ;  /* 0x00000009121a7c24 */ /* 0x001fc8000f8e021c */
[----:B------:R-:W-:-:S05]  /*0930*/  IMAD R26, R26, 0x4, R25 ;  /* 0x000000041a1a7824 */ /* 0x000fca00078e0219 */
[----:B------:R-:W2:Y:S04]  /*0940*/  LDS R12, [R26] ;  /* 0x000000001a0c7984 */ /* 0x000ea80000000800 */
[----:B------:R-:W-:Y:S01]  /*0950*/  LDS R29, [R26+0x14] ;  /* 0x000014001a1d7984 */ /* 0x000fe20000000800 */
[----:B--2---:R-:W-:-:S03]  /*0960*/  FFMA R8, R8, R12, R15 ;  /* 0x0000000c08087223 */ /* 0x004fc6000000000f */
[----:B------:R-:W0:Y:S02]  /*0970*/  LDS R12, [R26+0x4] ;  /* 0x000004001a0c7984 */ /* 0x000e240000000800 */
[----:B0-----:R-:W-:Y:S02]  /*0980*/  FFMA R9, R9, R12, R8 ;  /* 0x0000000c09097223 */ /* 0x001fe40000000008 */
[----:B------:R-:W0:Y:S04]  /*0990*/  LDS R8, [R26+0x8] ;  /* 0x000008001a087984 */ /* 0x000e280000000800 */
[----:B------:R-:W2:Y:S01]  /*09a0*/  LDS R12, [R26+0xc] ;  /* 0x00000c001a0c7984 */ /* 0x000ea20000000800 */
[----:B0-----:R-:W-:-:S04]  /*09b0*/  FFMA R8, R10, R8, R9 ;  /* 0x000000080a087223 */ /* 0x001fc80000000009 */
[----:B--2---:R-:W-:Y:S02]  /*09c0*/  FFMA R13, R11, R12, R8 ;  /* 0x0000000c0b0d7223 */ /* 0x004fe40000000008 */
[----:B------:R-:W2:Y:S04]  /*09d0*/  LDL.128 R8, [R27+0x20] ;  /* 0x000020001b087983 */ /* 0x000ea80000100c00 */
[----:B------:R-:W3:Y:S02]  /*09e0*/  LDS R12, [R26+0x10] ;  /* 0x000010001a0c7984 */ /* 0x000ee40000000800 */
[----:B---3--:R-:W-:Y:S02]  /*09f0*/  FFMA R4, R4, R12, R13 ;  /* 0x0000000c04047223 */ /* 0x008fe4000000000d */
[----:B------:R-:W3:Y:S01]  /*0a00*/  LDL.128 R12, [R27+0x30] ;  /* 0x000030001b0c7983 */ /* 0x000ee20000100c00 */
[----:B------:R-:W-:-:S02]  /*0a10*/  VIADD R28, R28, 0x10 ;  /* 0x000000101c1c7836 */ /* 0x000fc40000000000 */
[----:B------:R-:W-:Y:S02]  /*0a20*/  FFMA R5, R5, R29, R4 ;  /* 0x0000001d05057223 */ /* 0x000fe40000000004 */
[----:B------:R-:W0:Y:S01]  /*0a30*/  LDS R4, [R26+0x18] ;  /* 0x000018001a047984 */ /* 0x000e220000000800 */
[----:B------:R-:W-:Y:S01]  /*0a40*/  ISETP.NE.AND P1, PT, R28, R17, PT ;  /* 0x000000111c00720c */ /* 0x000fe20003f25270 */
[----:B0-----:R-:W-:Y:S02]  /*0a50*/  FFMA R4, R6, R4, R5 ;  /* 0x0000000406047223 */ /* 0x001fe40000000005 */
[----:B------:R-:W0:Y:S04]  /*0a60*/  LDS R5, [R26+0x1c] ;  /* 0x00001c001a057984 */ /* 0x000e280000000800 */
[----:B------:R-:W-:Y:S01]  /*0a70*/  LDS R6, [R26+0x28] ;  /* 0x000028001a067984 */ /* 0x000fe20000000800 */
[----:B0-----:R-:W-:-:S03]  /*0a80*/  FFMA R5, R7, R5, R4 ;  /* 0x0000000507057223 */ /* 0x001fc60000000004 */
[----:B------:R-:W2:Y:S04]  /*0a90*/  LDS R4, [R26+0x20] ;  /* 0x000020001a047984 */ /* 0x000ea80000000800 */
[----:B------:R-:W-:Y:S01]  /*0aa0*/  LDS R7, [R26+0x30] ;  /* 0x000030001a077984 */ /* 0x000fe20000000800 */
[----:B--2---:R-:W-:-:S03]  /*0ab0*/  FFMA R4, R8, R4, R5 ;  /* 0x0000000408047223 */ /* 0x004fc60000000005 */
[----:B------:R-:W0:Y:S04]  /*0ac0*/  LDS R5, [R26+0x24] ;  /* 0x000024001a057984 */ /* 0x000e280000000800 */
[----:B------:R-:W-:Y:S01]  /*0ad0*/  LDS R8, [R26+0x34] ;  /* 0x000034001a087984 */ /* 0x000fe20000000800 */
[----:B0-----:R-:W-:-:S03]  /*0ae0*/  FFMA R5, R9, R5, R4 ;  /* 0x0000000509057223 */ /* 0x001fc60000000004 */
[----:B------:R-:W0:Y:S01]  /*0af0*/  LDS R4, [R26+0x2c] ;  /* 0x00002c001a047984 */ /* 0x000e220000000800 */
[----:B------:R-:W-:-:S03]  /*0b00*/  FFMA R10, R10, R6, R5 ;  /* 0x000000060a0a7223 */ /* 0x000fc60000000005 */
[----:B------:R-:W2:Y:S04]  /*0b10*/  LDS R5, [R26+0x38] ;  /* 0x000038001a057984 */ /* 0x000ea80000000800 */
[----:B------:R-:W4:Y:S01]  /*0b20*/  LDS R6, [R26+0x3c] ;  /* 0x00003c001a067984 */ /* 0x000f220000000800 */
[----:B0-----:R-:W-:-:S04]  /*0b30*/  FFMA R11, R11, R4, R10 ;  /* 0x000000040b0b7223 */ /* 0x001fc8000000000a */
[----:B---3--:R-:W-:-:S04]  /*0b40*/  FFMA R12, R12, R7, R11 ;  /* 0x000000070c0c7223 */ /* 0x008fc8000000000b */
[----:B------:R-:W-:-:S04]  /*0b50*/  FFMA R13, R13, R8, R12 ;  /* 0x000000080d0d7223 */ /* 0x000fc8000000000c */
[----:B--2---:R-:W-:-:S04]  /*0b60*/  FFMA R14, R14, R5, R13 ;  /* 0x000000050e0e7223 */ /* 0x004fc8000000000d */
[----:B----4-:R-:W-:Y:S01]  /*0b70*/  FFMA R15, R15, R6, R14 ;  /* 0x000000060f0f7223 */ /* 0x010fe2000000000e */
[----:B------:R-:W-:Y:S06]  /*0b80*/  @P1 BRA `(.L_x_15) ;  /* 0xfffffffc00581947 */ /* 0x000fec000383ffff */
[----:B------:R-:W-:Y:S05]  /*0b90*/  BSYNC.RECONVERGENT B3 ;  /* 0x0000000000037941 */ /* 0x000fea0003800200 */
.L_x_14:
[----:B------:R-:W-:-:S07]  /*0ba0*/  MOV R12, R17 ;  /* 0x00000011000c7202 */ /* 0x000fce0000000f00 */
.L_x_13:
[----:B0-----:R-:W-:Y:S05]  /*0bb0*/  BSYNC.RECONVERGENT B2 ;  /* 0x0000000000027941 */ /* 0x001fea0003800200 */
.L_x_12:
[----:B------:R-:W-:Y:S01]  /*0bc0*/  ISETP.NE.AND P1, PT, R20, RZ, PT ;  /* 0x000000ff1400720c */ /* 0x000fe20003f25270 */
[----:B------:R-:W-:-:S12]  /*0bd0*/  BSSY.RECONVERGENT B2, `(.L_x_16) ;  /* 0x0000050000027945 */ /* 0x000fd80003800200 */
[----:B------:R-:W-:Y:S05]  /*0be0*/  @!P1 BRA `(.L_x_17) ;  /* 0x0000000400389947 */ /* 0x000fea0003800000 */
[----:B------:R-:W-:Y:S01]  /*0bf0*/  VIADD R4, R20, 0xffffffff ;  /* 0xffffffff14047836 */ /* 0x000fe20000000000 */
[----:B------:R-:W-:Y:S01]  /*0c00*/  BSSY.RECONVERGENT B3, `(.L_x_18) ;  /* 0x000001f000037945 */ /* 0x000fe20003800200 */
[----:B------:R-:W-:-:S03]  /*0c10*/  ISETP.NE.AND P2, PT, R19, RZ, PT ;  /* 0x000000ff1300720c */ /* 0x000fc60003f45270 */
[----:B------:R-:W-:-:S13]  /*0c20*/  ISETP.GE.U32.AND P1, PT, R4, 0x7, PT ;  /* 0x000000070400780c */ /* 0x000fda0003f26070 */
[----:B------:R-:W-:Y:S05]  /*0c30*/  @!P1 BRA `(.L_x_19) ;  /* 0x00000000006c9947 */ /* 0x000fea0003800000 */
[----:B------:R-:W-:Y:S01]  /*0c40*/  IMAD R14, R12, 0x4, R1 ;  /* 0x000000040c0e7824 */ /* 0x000fe200078e0201 */
[----:B------:R-:W0:Y:S01]  /*0c50*/  S2UR UR5, SR_CgaCtaId ;  /* 0x00000000000579c3 */ /* 0x000e220000008800 */
[----:B------:R-:W2:Y:S03]  /*0c60*/  LDCU UR10, c[0x0][0x3ac] ;  /* 0x00007580ff0a77ac */ /* 0x000ea60008000800 */
[----:B------:R-:W3:Y:S04]  /*0c70*/  LDL.128 R4, [R14] ;  /* 0x000000000e047983 */ /* 0x000ee80000100c00 */
[----:B------:R4:W5:Y:S01]  /*0c80*/  LDL.128 R8, [R14+0x10] ;  /* 0x000010000e087983 */ /* 0x0009620000100c00 */
[----:B------:R-:W-:-:S02]  /*0c90*/  UMOV UR4, 0x400 ;  /* 0x0000040000047882 */ /* 0x000fc40000000000 */
[----:B------:R-:W-:Y:S01]  /*0ca0*/  UIADD3 UR4, UPT, UPT, UR4, 0x10, URZ ;  /* 0x0000001004047890 */ /* 0x000fe2000fffe0ff */
[----:B--2---:R-:W-:Y:S01]  /*0cb0*/  IMAD R13, R18, UR10, R12 ;  /* 0x0000000a120d7c24 */ /* 0x004fe2000f8e020c */
[----:B------:R-:W-:Y:S02]  /*0cc0*/  IADD3 R12, PT, PT, R12, 0x8, RZ ;  /* 0x000000080c0c7810 */ /* 0x000fe40007ffe0ff */
[----:B0-----:R-:W-:-:S06]  /*0cd0*/  ULEA UR4, UR5, UR4, 0x18 ;  /* 0x0000000405047291 */ /* 0x001fcc000f8ec0ff */
[----:B------:R-:W-:-:S05]  /*0ce0*/  LEA R13, R13, UR4, 0x2 ;  /* 0x000000040d0d7c11 */ /* 0x000fca000f8e10ff */
[----:B------:R-:W3:Y:S04]  /*0cf0*/  LDS R25, [R13] ;  /* 0x000000000d197984 */ /* 0x000ee80000000800 */
[----:B------:R-:W0:Y:S04]  /*0d00*/  LDS R27, [R13+0x4] ;  /* 0x000004000d1b7984 */ /* 0x000e280000000800 */
[----:B----4-:R-:W2:Y:S01]  /*0d10*/  LDS R14, [R13+0x8] ;  /* 0x000008000d0e7984 */ /* 0x010ea20000000800 */
[----:B---3--:R-:W-:-:S03]  /*0d20*/  FFMA R4, R4, R25, R15 ;  /* 0x0000001904047223 */ /* 0x008fc6000000000f */
[----:B------:R-:W3:Y:S01]  /*0d30*/  LDS R15, [R13+0xc] ;  /* 0x00000c000d0f7984 */ /* 0x000ee20000000800 */
[----:B0-----:R-:W-:-:S03]  /*0d40*/  FFMA R27, R27, R5, R4 ;  /* 0x000000051b1b7223 */ /* 0x001fc60000000004 */
[----:B------:R-:W5:Y:S01]  /*0d50*/  LDS R5, [R13+0x10] ;  /* 0x000010000d057984 */ /* 0x000f620000000800 */
[----:B--2---:R-:W-:-:S03]  /*0d60*/  FFMA R6, R14, R6, R27 ;  /* 0x000000060e067223 */ /* 0x004fc6000000001b */
[----:B------:R-:W0:Y:S04]  /*0d70*/  LDS R25, [R13+0x14] ;  /* 0x000014000d197984 */ /* 0x000e280000000800 */
[----:B------:R-:W2:Y:S04]  /*0d80*/  LDS R4, [R13+0x18] ;  /* 0x000018000d047984 */ /* 0x000ea80000000800 */
[----:B------:R-:W4:Y:S01]  /*0d90*/  LDS R27, [R13+0x1c] ;  /* 0x00001c000d1b7984 */ /* 0x000f220000000800 */
[----:B---3--:R-:W-:-:S04]  /*0da0*/  FFMA R7, R15, R7, R6 ;  /* 0x000000070f077223 */ /* 0x008fc80000000006 */
[----:B-----5:R-:W-:-:S04]  /*0db0*/  FFMA R8, R8, R5, R7 ;  /* 0x0000000508087223 */ /* 0x020fc80000000007 */
[----:B0-----:R-:W-:-:S04]  /*0dc0*/  FFMA R9, R25, R9, R8 ;  /* 0x0000000919097223 */ /* 0x001fc80000000008 */
[----:B--2---:R-:W-:-:S04]  /*0dd0*/  FFMA R4, R4, R10, R9 ;  /* 0x0000000a04047223 */ /* 0x004fc80000000009 */
[----:B----4-:R-:W-:-:S07]  /*0de0*/  FFMA R15, R27, R11, R4 ;  /* 0x0000000b1b0f7223 */ /* 0x010fce0000000004 */
.L_x_19:
[----:B------:R-:W-:Y:S05]  /*0df0*/  BSYNC.RECONVERGENT B3 ;  /* 0x0000000000037941 */ /* 0x000fea0003800200 */
.L_x_18:
        /* <DEDUP_REMOVED lines=8> */
[----:B------:R-:W2:Y:S04]  /*0e80*/  LDCU UR10, c[0x0][0x3ac] ;  /* 0x00007580ff0a77ac */ /* 0x000ea80008000800 */
[----:B------:R-:W3:Y:S01]  /*0e90*/  LDL.128 R4, [R4] ;  /* 0x0000000004047983 */ /* 0x000ee20000100c00 */
[----:B------:R-:W-:Y:S02]  /*0ea0*/  UMOV UR4, 0x400 ;  /* 0x0000040000047882 */ /* 0x000fe40000000000 */
[----:B------:R-:W-:Y:S01]  /*0eb0*/  UIADD3 UR4, UPT, UPT, UR4, 0x10, URZ ;  /* 0x0000001004047890 */ /* 0x000fe2000fffe0ff */
[----:B--2---:R-:W-:Y:S01]  /*0ec0*/  IMAD R8, R18, UR10, R12 ;  /* 0x0000000a12087c24 */ /* 0x004fe2000f8e020c */
[----:B------:R-:W-:-:S02]  /*0ed0*/  IADD3 R12, PT, PT, R12, 0x4, RZ ;  /* 0x000000040c0c7810 */ /* 0x000fc40007ffe0ff */
[----:B0-----:R-:W-:-:S06]  /*0ee0*/  ULEA UR4, UR5, UR4, 0x18 ;  /* 0x0000000405047291 */ /* 0x001fcc000f8ec0ff */
[----:B------:R-:W-:-:S05]  /*0ef0*/  LEA R8, R8, UR4, 0x2 ;  /* 0x0000000408087c11 */ /* 0x000fca000f8e10ff */
[----:B------:R-:W3:Y:S04]  /*0f00*/  LDS R9, [R8] ;  /* 0x0000000008097984 */ /* 0x000ee80000000800 */
[----:B------:R-:W0:Y:S04]  /*0f10*/  LDS R11, [R8+0x4] ;  /* 0x00000400080b7984 */ /* 0x000e280000000800 */
[----:B------:R-:W2:Y:S04]  /*0f20*/  LDS R10, [R8+0x8] ;  /* 0x00000800080a7984 */ /* 0x000ea80000000800 */
[----:B------:R-:W4:Y:S01]  /*0f30*/  LDS R13, [R8+0xc] ;  /* 0x00000c00080d7984 */ /* 0x000f220000000800 */
[----:B---3--:R-:W-:-:S04]  /*0f40*/  FFMA R4, R4, R9, R15 ;  /* 0x0000000904047223 */ /* 0x008fc8000000000f */
[----:B0-----:R-:W-:-:S04]  /*0f50*/  FFMA R5, R11, R5, R4 ;  /* 0x000000050b057223 */ /* 0x001fc80000000004 */
[----:B--2---:R-:W-:-:S04]  /*0f60*/  FFMA R6, R10, R6, R5 ;  /* 0x000000060a067223 */ /* 0x004fc80000000005 */
[----:B----4-:R-:W-:-:S07]  /*0f70*/  FFMA R15, R13, R7, R6 ;  /* 0x000000070d0f7223 */ /* 0x010fce0000000006 */
.L_x_21:
[----:B------:R-:W-:Y:S05]  /*0f80*/  BSYNC.RECONVERGENT B3 ;  /* 0x0000000000037941 */ /* 0x000fea0003800200 */
.L_x_20:
[----:B------:R-:W-:Y:S05]  /*0f90*/  @!P2 BRA `(.L_x_17) ;  /* 0x00000000004ca947 */ /* 0x000fea0003800000 */
[----:B------:R-:W-:Y:S01]  /*0fa0*/  IMAD R6, R12, 0x4, R1 ;  /* 0x000000040c067824 */ /* 0x000fe200078e0201 */
[----:B------:R-:W0:Y:S01]  /*0fb0*/  S2UR UR5, SR_CgaCtaId ;  /* 0x00000000000579c3 */ /* 0x000e220000008800 */
[----:B------:R-:W2:Y:S03]  /*0fc0*/  LDCU UR10, c[0x0][0x3ac] ;  /* 0x00007580ff0a77ac */ /* 0x000ea60008000800 */
[----:B------:R-:W3:Y:S01]  /*0fd0*/  LDL.64 R4, [R6] ;  /* 0x0000000006047983 */ /* 0x000ee20000100a00 */
[----:B------:R-:W-:Y:S01]  /*0fe0*/  UMOV UR4, 0x400 ;  /* 0x0000040000047882 */ /* 0x000fe20000000000 */
[----:B------:R-:W-:Y:S01]  /*0ff0*/  ISETP.NE.AND P1, PT, R16, 0x1, PT ;  /* 0x000000011000780c */ /* 0x000fe20003f25270 */
[----:B------:R-:W-:Y:S01]  /*1000*/  UIADD3 UR4, UPT, UPT, UR4, 0x10, URZ ;  /* 0x0000001004047890 */ /* 0x000fe2000fffe0ff */
[----:B--2---:R-:W-:-:S03]  /*1010*/  IMAD R7, R18, UR10, R12 ;  /* 0x0000000a12077c24 */ /* 0x004fc6000f8e020c */
[----:B0-----:R-:W-:-:S06]  /*1020*/  ULEA UR4, UR5, UR4, 0x18 ;  /* 0x0000000405047291 */ /* 0x001fcc000f8ec0ff */
[----:B------:R-:W-:-:S05]  /*1030*/  LEA R9, R7, UR4, 0x2 ;  /* 0x0000000407097c11 */ /* 0x000fca000f8e10ff */
[----:B------:R-:W3:Y:S02]  /*1040*/  LDS R7, [R9] ;  /* 0x0000000009077984 */ /* 0x000ee40000000800 */
[----:B---3--:R-:W-:Y:S01]  /*1050*/  FFMA R15, R4, R7, R15 ;  /* 0x00000007040f7223 */ /* 0x008fe2000000000f */
[----:B------:R-:W-:Y:S06]  /*1060*/  @!P1 BRA `(.L_x_17) ;  /* 0x0000000000189947 */ /* 0x000fec0003800000 */
[----:B------:R-:W2:Y:S01]  /*1070*/  LDL R6, [R6+0x8] ;  /* 0x0000080006067983 */ /* 0x000ea20000100800 */
[----:B------:R-:W-:-:S03]  /*1080*/  ISETP.NE.AND P1, PT, R16, 0x2, PT ;  /* 0x000000021000780c */ /* 0x000fc60003f25270 */
[----:B------:R-:W0:Y:S10]  /*1090*/  LDS R4, [R9+0x4] ;  /* 0x0000040009047984 */ /* 0x000e340000000800 */
[----:B------:R-:W2:Y:S01]  /*10a0*/  @P1 LDS R8, [R9+0x8] ;  /* 0x0000080009081984 */ /* 0x000ea20000000800 */
[----:B0-----:R-:W-:-:S04]  /*10b0*/  FFMA R15, R4, R5, R15 ;  /* 0x00000005040f7223 */ /* 0x001fc8000000000f */
[----:B--2---:R-:W-:-:S07]  /*10c0*/  @P1 FFMA R15, R8, R6, R15 ;  /* 0x00000006080f1223 */ /* 0x004fce000000000f */
.L_x_17:
[----:B------:R-:W-:Y:S05]  /*10d0*/  BSYNC.RECONVERGENT B2 ;  /* 0x0000000000027941 */ /* 0x000fea0003800200 */
.L_x_16:
[----:B------:R-:W0:Y:S01]  /*10e0*/  LDCU UR4, c[0x0][0x3b8] ;  /* 0x00007700ff0477ac */ /* 0x000e220008000800 */
[----:B------:R-:W-:Y:S01]  /*10f0*/  IMAD R4, R18, 0x4, R21 ;  /* 0x0000000412047824 */ /* 0x000fe200078e0215 */
[----:B-1----:R-:W-:-:S04]  /*1100*/  IADD3 R18, PT, PT, R3, R18, RZ ;  /* 0x0000001203127210 */ /* 0x002fc80007ffe0ff */
[----:B------:R-:W-:Y:S01]  /*1110*/  ISETP.GE.AND P1, PT, R18, R23, PT ;  /* 0x000000171200720c */ /* 0x000fe20003f26270 */
[----:B0-----:R-:W-:-:S05]  /*1120*/  FMUL R15, R15, UR4 ;  /* 0x000000040f0f7c20 */ /* 0x001fca0008400000 */
[----:B------:R2:W-:Y:S07]  /*1130*/  STS [R4], R15 ;  /* 0x0000000f04007388 */ /* 0x0005ee0000000800 */
[----:B------:R-:W-:Y:S05]  /*1140*/  @!P1 BRA `(.L_x_22) ;  /* 0xfffffff400bc9947 */ /* 0x000fea000383ffff */
[----:B------:R-:W-:Y:S05]  /*1150*/  BSYNC.RECONVERGENT B0 ;  /* 0x0000000000007941 */ /* 0x000fea0003800200 */
.L_x_11:
[----:B------:R-:W-:Y:S05]  /*1160*/  BRA `(.L_x_9) ;  /* 0x0000000000207947 */ /* 0x000fea0003800000 */
.L_x_10:
[----:B------:R-:W2:Y:S01]  /*1170*/  LDCU UR4, c[0x0][0x3b8] ;  /* 0x00007700ff0477ac */ /* 0x000ea20008000800 */
[----:B----4-:R-:W-:Y:S02]  /*1180*/  IMAD.MOV.U32 R6, RZ, RZ, R22 ;  /* 0x000000ffff067224 */ /* 0x010fe400078e0016 */
[----:B--2---:R-:W-:-:S07]  /*1190*/  FMUL R4, RZ, UR4 ;  /* 0x00000004ff047c20 */ /* 0x004fce0008400000 */
.L_x_23:
[----:B------:R-:W-:Y:S01]  /*11a0*/  IMAD R5, R6, 0x4, R21 ;  /* 0x0000000406057824 */ /* 0x000fe200078e0215 */
[----:B-1----:R-:W-:-:S04]  /*11b0*/  IADD3 R6, PT, PT, R3, R6, RZ ;  /* 0x0000000603067210 */ /* 0x002fc80007ffe0ff */
[----:B------:R3:W-:Y:S01]  /*11c0*/  STS [R5], R4 ;  /* 0x0000000405007388 */ /* 0x0007e20000000800 */
[----:B------:R-:W-:-:S13]  /*11d0*/  ISETP.GE.AND P0, PT, R6, R23, PT ;  /* 0x000000170600720c */ /* 0x000fda0003f06270 */
[----:B---3--:R-:W-:Y:S05]  /*11e0*/  @!P0 BRA `(.L_x_23) ;  /* 0xfffffffc00ec8947 */ /* 0x008fea000383ffff */
.L_x_9:
[----:B0-----:R-:W-:Y:S05]  /*11f0*/  BSYNC.RECONVERGENT B1 ;  /* 0x0000000000017941 */ /* 0x001fea0003800200 */
.L_x_8:
[----:B------:R-:W-:Y:S01]  /*1200*/  BAR.SYNC.DEFER_BLOCKING 0x0 ;  /* 0x0000000000007b1d */ /* 0x000fe20000010000 */
[----:B------:R-:W-:-:S05]  /*1210*/  ISETP.NE.AND P0, PT, R22, RZ, PT ;  /* 0x000000ff1600720c */ /* 0x000fca0003f05270 */
[----:B------:R-:W-:Y:S08]  /*1220*/  BSSY.RECONVERGENT B0, `(.L_x_24) ;  /* 0x0000050000007945 */ /* 0x000ff00003800200 */
[----:B------:R-:W-:Y:S05]  /*1230*/  @P0 BRA `(.L_x_25) ;  /* 0x0000000400380947 */ /* 0x000fea0003800000 */
[----:B------:R-:W0:Y:S01]  /*1240*/  S2UR UR4, SR_CgaCtaId ;  /* 0x00000000000479c3 */ /* 0x000e220000008800 */
[----:B------:R-:W-:Y:S01]  /*1250*/  ISETP.NE.AND P0, PT, R23, RZ, PT ;  /* 0x000000ff1700720c */ /* 0x000fe20003f05270 */
[----:B------:R-:W-:Y:S01]  /*1260*/  UMOV UR5, 0x400 ;  /* 0x0000040000057882 */ /* 0x000fe20000000000 */
[----:B------:R-:W-:Y:S01]  /*1270*/  IMAD.MOV.U32 R3, RZ, RZ, -0x800001 ;  /* 0xff7fffffff037424 */ /* 0x000fe200078e00ff */
[----:B0-----:R-:W-:-:S09]  /*1280*/  ULEA UR5, UR4, UR5, 0x18 ;  /* 0x0000000504057291 */ /* 0x001fd2000f8ec0ff */
[----:B------:R0:W-:Y:S01]  /*1290*/  STS [UR5], R3 ;  /* 0x00000003ff007988 */ /* 0x0001e20008000805 */
[----:B------:R-:W-:Y:S05]  /*12a0*/  @!P0 BRA `(.L_x_25) ;  /* 0x00000004001c8947 */ /* 0x000fea0003800000 */
[C---:B------:R-:W-:Y:S01]  /*12b0*/  ISETP.GE.U32.AND P0, PT, R23.reuse, 0x10, PT ;  /* 0x000000101700780c */ /* 0x040fe20003f06070 */
[----:B------:R-:W-:Y:S01]  /*12c0*/  IMAD.MOV.U32 R20, RZ, RZ, RZ ;  /* 0x000000ffff147224 */ /* 0x000fe200078e00ff */
[----:B------:R-:W-:Y:S02]  /*12d0*/  LOP3.LUT R27, R23, 0xf, RZ, 0xc0, !PT ;  /* 0x0000000f171b7812 */ /* 0x000fe400078ec0ff */
[----:B------:R-:W-:Y:S02]  /*12e0*/  MOV R25, 0xff7fffff ;  /* 0xff7fffff00197802 */ /* 0x000fe40000000f00 */
[----:B------:R-:W-:-:S07]  /*12f0*/  ISETP.NE.AND P1, PT, R27, RZ, PT ;  /* 0x000000ff1b00720c */ /* 0x000fce0003f25270 */
[----:B------:R-:W-:Y:S06]  /*1300*/  @!P0 BRA `(.L_x_26) ;  /* 0x00000000005c8947 */ /* 0x000fec0003800000 */
[----:B------:R-:W-:Y:S01]  /*1310*/  LOP3.LUT R20, R23, 0xfffffff0, RZ, 0xc0, !PT ;  /* 0xfffffff017147812 */ /* 0x000fe200078ec0ff */
[----:B0-----:R-:W-:Y:S02]  /*1320*/  IMAD.MOV.U32 R3, RZ, RZ, RZ ;  /* 0x000000ffff037224 */ /* 0x001fe400078e00ff */
[----:B------:R-:W-:-:S07]  /*1330*/  IMAD.MOV.U32 R25, RZ, RZ, -0x800001 ;  /* 0xff7fffffff197424 */ /* 0x000fce00078e00ff */
.L_x_27:
[C---:B------:R-:W-:Y:S01]  /*1340*/  LEA R26, R3.reuse, R21, 0x2 ;  /* 0x00000015031a7211 */ /* 0x040fe200078e10ff */
[----:B------:R-:W-:-:S04]  /*1350*/  VIADD R3, R3, 0x10 ;  /* 0x0000001003037836 */ /* 0x000fc80000000000 */
[----:B--2-4-:R-:W0:Y:S01]  /*1360*/  LDS.64 R4, [R26] ;  /* 0x000000001a047984 */ /* 0x014e220000000a00 */
[----:B------:R-:W-:-:S03]  /*1370*/  ISETP.NE.AND P0, PT, R3, R20, PT ;  /* 0x000000140300720c */ /* 0x000fc60003f05270 */
[----:B------:R-:W1:Y:S04]  /*1380*/  LDS.64 R6, [R26+0x8] ;  /* 0x000008001a067984 */ /* 0x000e680000000a00 */
[----:B------:R-:W2:Y:S04]  /*1390*/  LDS.64 R8, [R26+0x10] ;  /* 0x000010001a087984 */ /* 0x000ea80000000a00 */
[----:B------:R-:W3:Y:S04]  /*13a0*/  LDS.64 R10, [R26+0x18] ;  /* 0x000018001a0a7984 */ /* 0x000ee80000000a00 */
[----:B------:R-:W4:Y:S04]  /*13b0*/  LDS.64 R12, [R26+0x20] ;  /* 0x000020001a0c7984 */ /* 0x000f280000000a00 */
[----:B------:R-:W5:Y:S04]  /*13c0*/  LDS.64 R14, [R26+0x28] ;  /* 0x000028001a0e7984 */ /* 0x000f680000000a00 */
[----:B------:R-:W5:Y:S04]  /*13d0*/  LDS.64 R16, [R26+0x30] ;  /* 0x000030001a107984 */ /* 0x000f680000000a00 */
[----:B------:R-:W5:Y:S01]  /*13e0*/  LDS.64 R18, [R26+0x38] ;  /* 0x000038001a127984 */ /* 0x000f620000000a00 */
[----:B0-----:R-:W-:-:S04]  /*13f0*/  FMNMX3 R4, R25, R4, R5, !PT ;  /* 0x0000000419047276 */ /* 0x001fc80007800005 */
[----:B-1----:R-:W-:-:S04]  /*1400*/  FMNMX3 R4, R4, R6, R7, !PT ;  /* 0x0000000604047276 */ /* 0x002fc80007800007 */
[----:B--2---:R-:W-:-:S04]  /*1410*/  FMNMX3 R4, R4, R8, R9, !PT ;  /* 0x0000000804047276 */ /* 0x004fc80007800009 */
[----:B---3--:R-:W-:-:S04]  /*1420*/  FMNMX3 R4, R4, R10, R11, !PT ;  /* 0x0000000a04047276 */ /* 0x008fc8000780000b */
[----:B----4-:R-:W-:-:S04]  /*1430*/  FMNMX3 R4, R4, R12, R13, !PT ;  /* 0x0000000c04047276 */ /* 0x010fc8000780000d */
[----:B-----5:R-:W-:-:S04]  /*1440*/  FMNMX3 R4, R4, R14, R15, !PT ;  /* 0x0000000e04047276 */ /* 0x020fc8000780000f */
[----:B------:R-:W-:-:S04]  /*1450*/  FMNMX3 R4, R4, R16, R17, !PT ;  /* 0x0000001004047276 */ /* 0x000fc80007800011 */
[----:B------:R-:W-:Y:S01]  /*1460*/  FMNMX3 R25, R4, R18, R19, !PT ;  /* 0x0000001204197276 */ /* 0x000fe20007800013 */
[----:B------:R-:W-:Y:S06]  /*1470*/  @P0 BRA `(.L_x_27) ;  /* 0xfffffffc00b00947 */ /* 0x000fec000383ffff */
.L_x_26:
[----:B------:R-:W-:Y:S05]  /*1480*/  @!P1 BRA `(.L_x_28) ;  /* 0x0000000000a09947 */ /* 0x000fea0003800000 */
[----:B------:R-:W-:Y:S02]  /*1490*/  ISETP.GE.U32.AND P0, PT, R27, 0x8, PT ;  /* 0x000000081b00780c */ /* 0x000fe40003f06070 */
[----:B------:R-:W-:-:S04]  /*14a0*/  LOP3.LUT R12, R23, 0x7, RZ, 0xc0, !PT ;  /* 0x00000007170c7812 */ /* 0x000fc800078ec0ff */
[----:B------:R-:W-:-:S07]  /*14b0*/  ISETP.NE.AND P1, PT, R12, RZ, PT ;  /* 0x000000ff0c00720c */ /* 0x000fce0003f25270 */
[----:B------:R-:W-:Y:S06]  /*14c0*/  @!P0 BRA `(.L_x_29) ;  /* 0x0000000000388947 */ /* 0x000fec0003800000 */
[C---:B0-----:R-:W-:Y:S01]  /*14d0*/  IMAD R3, R20.reuse, 0x4, R21 ;  /* 0x0000000414037824 */ /* 0x041fe200078e0215 */
[----:B------:R-:W-:-:S04]  /*14e0*/  IADD3 R20, PT, PT, R20, 0x8, RZ ;  /* 0x0000000814147810 */ /* 0x000fc80007ffe0ff */
[----:B--2-4-:R-:W-:Y:S04]  /*14f0*/  LDS R4, [R3] ;  /* 0x0000000003047984 */ /* 0x014fe80000000800 */
[----:B------:R-:W0:Y:S04]  /*1500*/  LDS R5, [R3+0x4] ;  /* 0x0000040003057984 */ /* 0x000e280000000800 */
[----:B------:R-:W-:Y:S04]  /*1510*/  LDS R7, [R3+0x8] ;  /* 0x0000080003077984 */ /* 0x000fe80000000800 */
[----:B------:R-:W1:Y:S04]  /*1520*/  LDS R6, [R3+0xc] ;  /* 0x00000c0003067984 */ /* 0x000e680000000800 */
[----:B------:R-:W-:Y:S04]  /*1530*/  LDS R9, [R3+0x10] ;  /* 0x0000100003097984 */ /* 0x000fe80000000800 */
[----:B------:R-:W2:Y:S04]  /*1540*/  LDS R8, [R3+0x14] ;  /* 0x0000140003087984 */ /* 0x000ea80000000800 */
[----:B------:R-:W-:Y:S04]  /*1550*/  LDS R11, [R3+0x18] ;  /* 0x00001800030b7984 */ /* 0x000fe80000000800 */
[----:B------:R-:W3:Y:S01]  /*1560*/  LDS R10, [R3+0x1c] ;  /* 0x00001c00030a7984 */ /* 0x000ee20000000800 */
[----:B0-----:R-:W-:-:S04]  /*1570*/  FMNMX3 R4, R25, R4, R5, !PT ;  /* 0x0000000419047276 */ /* 0x001fc80007800005 */
[----:B-1----:R-:W-:-:S04]  /*1580*/  FMNMX3 R4, R4, R7, R6, !PT ;  /* 0x0000000704047276 */ /* 0x002fc80007800006 */
[----:B--2---:R-:W-:-:S04]  /*1590*/  FMNMX3 R4, R4, R9, R8, !PT ;  /* 0x0000000904047276 */ /* 0x004fc80007800008 */
[----:B---3--:R-:W-:-:S07]  /*15a0*/  FMNMX3 R25, R4, R11, R10, !PT ;  /* 0x0000000b04197276 */ /* 0x008fce000780000a */
.L_x_29:
[----:B------:R-:W-:Y:S05]  /*15b0*/  @!P1 BRA `(.L_x_28) ;  /* 0x0000000000549947 */ /* 0x000fea0003800000 */
[----:B------:R-:W-:Y:S02]  /*15c0*/  ISETP.GE.U32.AND P0, PT, R12, 0x4, PT ;  /* 0x000000040c00780c */ /* 0x000fe40003f06070 */
[----:B------:R-:W-:-:S04]  /*15d0*/  LOP3.LUT R8, R23, 0x3, RZ, 0xc0, !PT ;  /* 0x0000000317087812 */ /* 0x000fc800078ec0ff */
[----:B------:R-:W-:-:S07]  /*15e0*/  ISETP.NE.AND P1, PT, R8, RZ, PT ;  /* 0x000000ff0800720c */ /* 0x000fce0003f25270 */
[----:B------:R-:W-:Y:S06]  /*15f0*/  @!P0 BRA `(.L_x_30) ;  /* 0x0000000000208947 */ /* 0x000fec0003800000 */
[C---:B0-----:R-:W-:Y:S02]  /*1600*/  IMAD R3, R20.reuse, 0x4, R21 ;  /* 0x0000000414037824 */ /* 0x041fe400078e0215 */
[----:B------:R-:W-:-:S03]  /*1610*/  VIADD R20, R20, 0x4 ;  /* 0x0000000414147836 */ /* 0x000fc60000000000 */
[----:B--2-4-:R-:W-:Y:S04]  /*1620*/  LDS R4, [R3] ;  /* 0x0000000003047984 */ /* 0x014fe80000000800 */
[----:B------:R-:W0:Y:S04]  /*1630*/  LDS R5, [R3+0x4] ;  /* 0x0000040003057984 */ /* 0x000e280000000800 */
[----:B------:R-:W-:Y:S04]  /*1640*/  LDS R7, [R3+0x8] ;  /* 0x0000080003077984 */ /* 0x000fe80000000800 */
[----:B------:R-:W1:Y:S01]  /*1650*/  LDS R6, [R3+0xc] ;  /* 0x00000c0003067984 */ /* 0x000e620000000800 */
[----:B0-----:R-:W-:-:S04]  /*1660*/  FMNMX3 R4, R25, R4, R5, !PT ;  /* 0x0000000419047276 */ /* 0x001fc80007800005 */
[----:B-1----:R-:W-:-:S07]  /*1670*/  FMNMX3 R25, R4, R7, R6, !PT ;  /* 0x0000000704197276 */ /* 0x002fce0007800006 */
.L_x_30:
[----:B------:R-:W-:Y:S05]  /*1680*/  @!P1 BRA `(.L_x_28) ;  /* 0x0000000000209947 */ /* 0x000fea0003800000 */
[----:B------:R-:W-:-:S05]  /*1690*/  UMOV UR4, URZ ;  /* 0x000000ff00047c82 */ /* 0x000fca0008000000 */
.L_x_31:
[C---:B0-----:R-:W-:Y:S01]  /*16a0*/  LEA R3, R20.reuse, R21, 0x2 ;  /* 0x0000001514037211 */ /* 0x041fe200078e10ff */
[----:B------:R-:W-:Y:S01]  /*16b0*/  UIADD3 UR4, UPT, UPT, UR4, 0x1, URZ ;  /* 0x0000000104047890 */ /* 0x000fe2000fffe0ff */
[----:B------:R-:W-:-:S03]  /*16c0*/  VIADD R20, R20, 0x1 ;  /* 0x0000000114147836 */ /* 0x000fc60000000000 */
[----:B--2-4-:R-:W0:Y:S02]  /*16d0*/  LDS R4, [R3] ;  /* 0x0000000003047984 */ /* 0x014e240000000800 */
[----:B------:R-:W-:Y:S02]  /*16e0*/  ISETP.NE.AND P0, PT, R8, UR4, PT ;  /* 0x0000000408007c0c */ /* 0x000fe4000bf05270 */
[----:B0-----:R-:W-:-:S11]  /*16f0*/  FMNMX R25, R4, R25, !PT ;  /* 0x0000001904197209 */ /* 0x001fd60007800000 */
[----:B------:R-:W-:Y:S05]  /*1700*/  @P0 BRA `(.L_x_31) ;  /* 0xfffffffc00e40947 */ /* 0x000fea000383ffff */
.L_x_28:
[----:B------:R1:W-:Y:S02]  /*1710*/  STS [UR5], R25 ;  /* 0x00000019ff007988 */ /* 0x0003e40008000805 */
.L_x_25:
[----:B------:R-:W-:Y:S05]  /*1720*/  BSYNC.RECONVERGENT B0 ;  /* 0x0000000000007941 */ /* 0x000fea0003800200 */
.L_x_24:
[----:B------:R-:W-:Y:S01]  /*1730*/  BAR.SYNC.DEFER_BLOCKING 0x0 ;  /* 0x0000000000007b1d */ /* 0x000fe20000010000 */
[----:B------:R-:W-:-:S05]  /*1740*/  ISETP.NE.AND P0, PT, R22, RZ, PT ;  /* 0x000000ff1600720c */ /* 0x000fca0003f05270 */
[----:B------:R-:W-:Y:S08]  /*1750*/  BSSY.RECONVERGENT B0, `(.L_x_32) ;  /* 0x0000059000007945 */ /* 0x000ff00003800200 */
[----:B------:R-:W-:Y:S05]  /*1760*/  @P0 BRA `(.L_x_33) ;  /* 0x00000004005c0947 */ /* 0x000fea0003800000 */
[----:B------:R-:W3:Y:S01]  /*1770*/  S2UR UR5, SR_CgaCtaId ;  /* 0x00000000000579c3 */ /* 0x000ee20000008800 */
[----:B------:R-:W-:Y:S01]  /*1780*/  ISETP.NE.AND P0, PT, R23, RZ, PT ;  /* 0x000000ff1700720c */ /* 0x000fe20003f05270 */
[----:B------:R-:W-:Y:S02]  /*1790*/  UMOV UR4, 0x400 ;  /* 0x0000040000047882 */ /* 0x000fe40000000000 */
[----:B---3--:R-:W-:-:S09]  /*17a0*/  ULEA UR5, UR5, UR4, 0x18 ;  /* 0x0000000405057291 */ /* 0x008fd2000f8ec0ff */
[----:B------:R-:W-:Y:S01]  /*17b0*/  STS [UR5+0x4], RZ ;  /* 0x000004ffff007988 */ /* 0x000fe20008000805 */
[----:B------:R-:W-:Y:S05]  /*17c0*/  @!P0 BRA `(.L_x_33) ;  /* 0x0000000400448947 */ /* 0x000fea0003800000 */
[C---:B------:R-:W-:Y:S01]  /*17d0*/  ISETP.GE.U32.AND P0, PT, R23.reuse, 0x4, PT ;  /* 0x000000041700780c */ /* 0x040fe20003f06070 */
[----:B0-----:R-:W0:Y:S01]  /*17e0*/  LDS R3, [UR5] ;  /* 0x00000005ff037984 */ /* 0x001e220008000800 */
[----:B------:R-:W-:Y:S01]  /*17f0*/  LOP3.LUT R16, R23, 0x3, RZ, 0xc0, !PT ;  /* 0x0000000317107812 */ /* 0x000fe200078ec0ff */
[----:B------:R-:W-:Y:S02]  /*1800*/  HFMA2 R11, -RZ, RZ, 0, 0 ;  /* 0x00000000ff0b7431 */ /* 0x000fe400000001ff */
[----:B------:R-:W-:Y:S01]  /*1810*/  IMAD.MOV.U32 R8, RZ, RZ, RZ ;  /* 0x000000ffff087224 */ /* 0x000fe200078e00ff */
[----:B------:R-:W-:-:S07]  /*1820*/  ISETP.NE.AND P1, PT, R16, RZ, PT ;  /* 0x000000ff1000720c */ /* 0x000fce0003f25270 */
[----:B------:R-:W-:Y:S06]  /*1830*/  @!P0 BRA `(.L_x_34) ;  /* 0x0000000000d08947 */ /* 0x000fec0003800000 */
[----:B------:R-:W-:Y:S02]  /*1840*/  LOP3.LUT R8, R23, 0xfffffffc, RZ, 0xc0, !PT ;  /* 0xfffffffc17087812 */ /* 0x000fe400078ec0ff */
[----:B------:R-:W-:-:S07]  /*1850*/  CS2R R10, SRZ ;  /* 0x00000000000a7805 */ /* 0x000fce000001ff00 */
.L_x_35:
[C---:B--2---:R-:W-:Y:S02]  /*1860*/  IMAD R9, R10.reuse, 0x4, R21 ;  /* 0x000000040a097824 */ /* 0x044fe400078e0215 */
[----:B------:R-:W-:Y:S02]  /*1870*/  IMAD.MOV.U32 R12, RZ, RZ, 0x3bbb989d ;  /* 0x3bbb989dff0c7424 */ /* 0x000fe400078e00ff */
[----:B------:R-:W-:Y:S01]  /*1880*/  VIADD R10, R10, 0x4 ;  /* 0x000000040a0a7836 */ /* 0x000fe20000000000 */
[----:B----4-:R-:W0:Y:S04]  /*1890*/  LDS.64 R6, [R9] ;  /* 0x0000000009067984 */ /* 0x010e280000000a00 */
[----:B--2---:R-:W2:Y:S01]  /*18a0*/  LDS.64 R4, [R9+0x8] ;  /* 0x0000080009047984 */ /* 0x004ea20000000a00 */
[----:B------:R-:W-:Y:S01]  /*18b0*/  ISETP.NE.AND P0, PT, R10, R8, PT ;  /* 0x000000080a00720c */ /* 0x000fe20003f05270 */
[--C-:B0-----:R-:W-:Y:S01]  /*18c0*/  FADD R17, R6, -R3.reuse ;  /* 0x8000000306117221 */ /* 0x101fe20000000000 */
[----:B------:R-:W-:Y:S01]  /*18d0*/  MOV R6, 0x437c0000 ;  /* 0x437c000000067802 */ /* 0x000fe20000000f00 */
[----:B------:R-:W-:-:S02]  /*18e0*/  FADD R15, R7, -R3 ;  /* 0x80000003070f7221 */ /* 0x000fc40000000000 */
[-C--:B------:R-:W-:Y:S02]  /*18f0*/  FFMA.SAT R13, R17, R12.reuse, 0.5 ;  /* 0x3f000000110d7423 */ /* 0x080fe4000000200c */
[----:B------:R-:W-:Y:S02]  /*1900*/  FFMA.SAT R19, R15, R12, 0.5 ;  /* 0x3f0000000f137423 */ /* 0x000fe4000000200c */
[-C--:B------:R-:W-:Y:S01]  /*1910*/  FFMA.RM R7, R13, R6.reuse, 12582913 ;  /* 0x4b4000010d077423 */ /* 0x080fe20000004006 */
[----:B--2---:R-:W-:Y:S01]  /*1920*/  FADD R13, R4, -R3 ;  /* 0x80000003040d7221 */ /* 0x004fe20000000000 */
[----:B------:R-:W-:Y:S02]  /*1930*/  FFMA.RM R4, R19, R6, 12582913 ;  /* 0x4b40000113047423 */ /* 0x000fe40000004006 */
[----:B------:R-:W-:Y:S01]  /*1940*/  FADD R14, R7, -12583039 ;  /* 0xcb40007f070e7421 */ /* 0x000fe20000000000 */
[----:B------:R-:W-:Y:S01]  /*1950*/  FFMA.SAT R19, R13, R12, 0.5 ;  /* 0x3f0000000d137423 */ /* 0x000fe2000000200c */
[----:B------:R-:W-:Y:S01]  /*1960*/  FADD R18, R4, -12583039 ;  /* 0xcb40007f04127421 */ /* 0x000fe20000000000 */
[----:B------:R-:W-:-:S02]  /*1970*/  IMAD.SHL.U32 R7, R7, 0x800000, RZ ;  /* 0x0080000007077824 */ /* 0x000fc400078e00ff */
[----:B------:R-:W-:Y:S01]  /*1980*/  FFMA R14, R17, 1.4426950216293334961, -R14 ;  /* 0x3fb8aa3b110e7823 */ /* 0x000fe2000000080e */
[----:B------:R-:W-:-:S03]  /*1990*/  FFMA R18, R15, 1.4426950216293334961, -R18 ;  /* 0x3fb8aa3b0f127823 */ /* 0x000fc60000000812 */
[----:B------:R-:W-:Y:S01]  /*19a0*/  FFMA R14, R17, 1.925963033500011079e-08, R14 ;  /* 0x32a57060110e7823 */ /* 0x000fe2000000000e */
[----:B------:R-:W-:Y:S01]  /*19b0*/  FADD R17, R5, -R3 ;  /* 0x8000000305117221 */ /* 0x000fe20000000000 */
[----:B------:R-:W-:-:S03]  /*19c0*/  FFMA.RM R5, R19, R6, 12582913 ;  /* 0x4b40000113057423 */ /* 0x000fc60000004006 */
[----:B------:R-:W-:Y:S01]  /*19d0*/  FFMA.SAT R19, R17, R12, 0.5 ;  /* 0x3f00000011137423 */ /* 0x000fe2000000200c */
[----:B------:R-:W-:Y:S01]  /*19e0*/  FFMA R12, R15, 1.925963033500011079e-08, R18 ;  /* 0x32a570600f0c7823 */ /* 0x000fe20000000012 */
[----:B------:R-:W-:Y:S01]  /*19f0*/  FADD R20, R5, -12583039 ;  /* 0xcb40007f05147421 */ /* 0x000fe20000000000 */
[----:B------:R-:W0:Y:S01]  /*1a00*/  MUFU.EX2 R14, R14 ;  /* 0x0000000e000e7308 */ /* 0x000e220000000800 */
[----:B------:R-:W-:Y:S01]  /*1a10*/  FFMA.RM R6, R19, R6, 12582913 ;  /* 0x4b40000113067423 */ /* 0x000fe20000004006 */
[----:B------:R-:W-:Y:S01]  /*1a20*/  SHF.L.U32 R15, R5, 0x17, RZ ;  /* 0x00000017050f7819 */ /* 0x000fe200000006ff */
[C---:B------:R-:W-:Y:S02]  /*1a30*/  FFMA R20, R13.reuse, 1.4426950216293334961, -R20 ;  /* 0x3fb8aa3b0d147823 */ /* 0x040fe40000000814 */
[----:B------:R-:W-:Y:S02]  /*1a40*/  FADD R18, R6, -12583039 ;  /* 0xcb40007f06127421 */ /* 0x000fe40000000000 */
[----:B------:R-:W-:Y:S01]  /*1a50*/  FFMA R20, R13, 1.925963033500011079e-08, R20 ;  /* 0x32a570600d147823 */ /* 0x000fe20000000014 */
[----:B------:R-:W2:Y:S01]  /*1a60*/  MUFU.EX2 R12, R12 ;  /* 0x0000000c000c7308 */ /* 0x000ea20000000800 */
[----:B------:R-:W-:Y:S01]  /*1a70*/  FFMA R18, R17, 1.4426950216293334961, -R18 ;  /* 0x3fb8aa3b11127823 */ /* 0x000fe20000000812 */
[----:B------:R-:W-:-:S03]  /*1a80*/  IMAD.SHL.U32 R13, R4, 0x800000, RZ ;  /* 0x00800000040d7824 */ /* 0x000fc600078e00ff */
[----:B------:R-:W-:Y:S01]  /*1a90*/  FFMA R18, R17, 1.925963033500011079e-08, R18 ;  /* 0x32a5706011127823 */ /* 0x000fe20000000012 */
[----:B------:R-:W-:Y:S02]  /*1aa0*/  IMAD.SHL.U32 R17, R6, 0x800000, RZ ;  /* 0x0080000006117824 */ /* 0x000fe400078e00ff */
[----:B------:R-:W3:Y:S01]  /*1ab0*/  MUFU.EX2 R20, R20 ;  /* 0x0000001400147308 */ /* 0x000ee20000000800 */
[----:B0-----:R-:W-:-:S07]  /*1ac0*/  FMUL R4, R7, R14 ;  /* 0x0000000e07047220 */ /* 0x001fce0000400000 */
[----:B------:R-:W0:Y:S01]  /*1ad0*/  MUFU.EX2 R18, R18 ;  /* 0x0000001200127308 */ /* 0x000e220000000800 */
[----:B--2---:R-:W-:Y:S01]  /*1ae0*/  FMUL R5, R13, R12 ;  /* 0x0000000c0d057220 */ /* 0x004fe20000400000 */
[----:B------:R-:W-:-:S04]  /*1af0*/  FADD R12, R4, R11 ;  /* 0x0000000b040c7221 */ /* 0x000fc80000000000 */
[----:B------:R2:W-:Y:S01]  /*1b00*/  STS.64 [R9], R4 ;  /* 0x0000000409007388 */ /* 0x0005e20000000a00 */
[----:B------:R-:W-:Y:S01]  /*1b10*/  FADD R11, R12, R5 ;  /* 0x000000050c0b7221 */ /* 0x000fe20000000000 */
[----:B---3--:R-:W-:-:S04]  /*1b20*/  FMUL R6, R15, R20 ;  /* 0x000000140f067220 */ /* 0x008fc80000400000 */
[----:B------:R-:W-:Y:S01]  /*1b30*/  FADD R12, R11, R6 ;  /* 0x000000060b0c7221 */ /* 0x000fe20000000000 */
[----:B0-----:R-:W-:-:S04]  /*1b40*/  FMUL R7, R17, R18 ;  /* 0x0000001211077220 */ /* 0x001fc80000400000 */
[----:B------:R-:W-:Y:S01]  /*1b50*/  FADD R11, R12, R7 ;  /* 0x000000070c0b7221 */ /* 0x000fe20000000000 */
[----:B------:R2:W-:Y:S01]  /*1b60*/  STS.64 [R9+0x8], R6 ;  /* 0x0000080609007388 */ /* 0x0005e20000000a00 */
[----:B------:R-:W-:Y:S05]  /*1b70*/  @P0 BRA `(.L_x_35) ;  /* 0xfffffffc00380947 */ /* 0x000fea000383ffff */
.L_x_34:
[----:B------:R-:W-:Y:S05]  /*1b80*/  @!P1 BRA `(.L_x_36) ;  /* 0x0000000000509947 */ /* 0x000fea0003800000 */
[----:B--2---:R-:W-:Y:S02]  /*1b90*/  HFMA2 R9, -RZ, RZ, 0.96630859375, -0.0022525787353515625 ;  /* 0x3bbb989dff097431 */ /* 0x004fe400000001ff */
[----:B------:R-:W-:Y:S01]  /*1ba0*/  IMAD.MOV.U32 R10, RZ, RZ, 0x437c0000 ;  /* 0x437c0000ff0a7424 */ /* 0x000fe200078e00ff */
[----:B------:R-:W-:-:S06]  /*1bb0*/  UMOV UR4, URZ ;  /* 0x000000ff00047c82 */ /* 0x000fcc0008000000 */
.L_x_37:
[C---:B---34-:R-:W-:Y:S01]  /*1bc0*/  IMAD R4, R8.reuse, 0x4, R21 ;  /* 0x0000000408047824 */ /* 0x058fe200078e0215 */
[----:B------:R-:W-:Y:S01]  /*1bd0*/  UIADD3 UR4, UPT, UPT, UR4, 0x1, URZ ;  /* 0x0000000104047890 */ /* 0x000fe2000fffe0ff */
[----:B------:R-:W-:-:S03]  /*1be0*/  VIADD R8, R8, 0x1 ;  /* 0x0000000108087836 */ /* 0x000fc60000000000 */
[----:B------:R-:W0:Y:S02]  /*1bf0*/  LDS R6, [R4] ;  /* 0x0000000004067984 */ /* 0x000e240000000800 */
[----:B------:R-:W-:Y:S01]  /*1c00*/  ISETP.NE.AND P0, PT, R16, UR4, PT ;  /* 0x0000000410007c0c */ /* 0x000fe2000bf05270 */
[----:B0-----:R-:W-:-:S04]  /*1c10*/  FADD R6, R6, -R3 ;  /* 0x8000000306067221 */ /* 0x001fc80000000000 */
[----:B------:R-:W-:-:S04]  /*1c20*/  FFMA.SAT R5, R6, R9, 0.5 ;  /* 0x3f00000006057423 */ /* 0x000fc80000002009 */
[----:B------:R-:W-:-:S04]  /*1c30*/  FFMA.RM R5, R5, R10, 12582913 ;  /* 0x4b40000105057423 */ /* 0x000fc8000000400a */
[C---:B------:R-:W-:Y:S01]  /*1c40*/  FADD R7, R5.reuse, -12583039 ;  /* 0xcb40007f05077421 */ /* 0x040fe20000000000 */
[----:B------:R-:W-:-:S03]  /*1c50*/  SHF.L.U32 R5, R5, 0x17, RZ ;  /* 0x0000001705057819 */ /* 0x000fc600000006ff */
[----:B------:R-:W-:-:S04]  /*1c60*/  FFMA R7, R6, 1.4426950216293334961, -R7 ;  /* 0x3fb8aa3b06077823 */ /* 0x000fc80000000807 */
[----:B------:R-:W-:-:S04]  /*1c70*/  FFMA R7, R6, 1.925963033500011079e-08, R7 ;  /* 0x32a5706006077823 */ /* 0x000fc80000000007 */
[----:B------:R-:W0:Y:S02]  /*1c80*/  MUFU.EX2 R6, R7 ;  /* 0x0000000700067308 */ /* 0x000e240000000800 */
[----:B0-----:R-:W-:-:S04]  /*1c90*/  FMUL R5, R5, R6 ;  /* 0x0000000605057220 */ /* 0x001fc80000400000 */
[----:B------:R-:W-:Y:S01]  /*1ca0*/  FADD R11, R5, R11 ;  /* 0x0000000b050b7221 */ /* 0x000fe20000000000 */
[----:B------:R3:W-:Y:S01]  /*1cb0*/  STS [R4], R5 ;  /* 0x0000000504007388 */ /* 0x0007e20000000800 */
[----:B------:R-:W-:Y:S05]  /*1cc0*/  @P0 BRA `(.L_x_37) ;  /* 0xfffffffc00bc0947 */ /* 0x000fea000383ffff */
.L_x_36:
[----:B------:R0:W-:Y:S02]  /*1cd0*/  STS [UR5+0x4], R11 ;  /* 0x0000040bff007988 */ /* 0x0001e40008000805 */
.L_x_33:
[----:B------:R-:W-:Y:S05]  /*1ce0*/  BSYNC.RECONVERGENT B0 ;  /* 0x0000000000007941 */ /* 0x000fea0003800200 */
.L_x_32:
[----:B------:R-:W-:Y:S01]  /*1cf0*/  BAR.SYNC.DEFER_BLOCKING 0x0 ;  /* 0x0000000000007b1d */ /* 0x000fe20000010000 */
[----:B------:R-:W-:-:S05]  /*1d00*/  ISETP.GE.AND P0, PT, R22, R23, PT ;  /* 0x000000171600720c */ /* 0x000fca0003f06270 */
[----:B------:R-:W-:Y:S08]  /*1d10*/  BSSY.RECONVERGENT B0, `(.L_x_38) ;  /* 0x000001b000007945 */ /* 0x000ff00003800200 */
[----:B------:R-:W-:Y:S05]  /*1d20*/  @P0 BRA `(.L_x_39) ;  /* 0x0000000000640947 */ /* 0x000fea0003800000 */
[----:B------:R-:W5:Y:S01]  /*1d30*/  S2UR UR5, SR_CgaCtaId ;  /* 0x00000000000579c3 */ /* 0x000f620000008800 */
[----:B------:R-:W-:Y:S01]  /*1d40*/  UMOV UR4, 0x400 ;  /* 0x0000040000047882 */ /* 0x000fe20000000000 */
[----:B--2-4-:R-:W-:-:S06]  /*1d50*/  IMAD.MOV.U32 R6, RZ, RZ, R22 ;  /* 0x000000ffff067224 */ /* 0x014fcc00078e0016 */
[----:B------:R-:W2:Y:S01]  /*1d60*/  LDC R7, c[0x0][0x360] ;  /* 0x0000d800ff077b82 */ /* 0x000ea20000000800 */
[----:B-----5:R-:W-:-:S09]  /*1d70*/  ULEA UR4, UR5, UR4, 0x18 ;  /* 0x0000000405047291 */ /* 0x020fd2000f8ec0ff */
[----:B---3--:R-:W3:Y:S03]  /*1d80*/  LDS R4, [UR4+0x4] ;  /* 0x00000404ff047984 */ /* 0x008ee60008000800 */
.L_x_42:
[----:B0-----:R-:W-:Y:S01]  /*1d90*/  LEA R5, R6, R21, 0x2 ;  /* 0x0000001506057211 */ /* 0x001fe200078e10ff */
[----:B---3--:R-:W3:Y:S01]  /*1da0*/  MUFU.RCP R9, R4 ;  /* 0x0000000400097308 */ /* 0x008ee20000001000 */
[----:B--2---:R-:W-:Y:S01]  /*1db0*/  IMAD.IADD R6, R7, 0x1, R6 ;  /* 0x0000000107067824 */ /* 0x004fe200078e0206 */
[----:B------:R-:W-:Y:S02]  /*1dc0*/  BSSY.RECONVERGENT B1, `(.L_x_40) ;  /* 0x000000d000017945 */ /* 0x000fe40003800200 */
[----:B0-----:R-:W0:Y:S02]  /*1dd0*/  LDS R3, [R5] ;  /* 0x0000000005037984 */ /* 0x001e240000000800 */
[----:B------:R-:W-:Y:S01]  /*1de0*/  ISETP.GE.AND P2, PT, R6, R23, PT ;  /* 0x000000170600720c */ /* 0x000fe20003f46270 */
[----:B---3--:R-:W-:-:S04]  /*1df0*/  FFMA R8, -R4, R9, 1 ;  /* 0x3f80000004087423 */ /* 0x008fc80000000109 */
[----:B------:R-:W-:Y:S01]  /*1e00*/  FFMA R8, R9, R8, R9 ;  /* 0x0000000809087223 */ /* 0x000fe20000000009 */
[----:B0-----:R-:W0:Y:S03]  /*1e10*/  FCHK P0, R3, R4 ;  /* 0x0000000403007302 */ /* 0x001e260000000000 */
[----:B------:R-:W-:-:S04]  /*1e20*/  FFMA R9, R3, R8, RZ ;  /* 0x0000000803097223 */ /* 0x000fc800000000ff */
[----:B------:R-:W-:-:S04]  /*1e30*/  FFMA R10, -R4, R9, R3 ;  /* 0x00000009040a7223 */ /* 0x000fc80000000103 */
[----:B------:R-:W-:Y:S01]  /*1e40*/  FFMA R8, R8, R10, R9 ;  /* 0x0000000a08087223 */ /* 0x000fe20000000009 */
[----:B0-----:R-:W-:Y:S06]  /*1e50*/  @!P0 BRA `(.L_x_41) ;  /* 0x00000000000c8947 */ /* 0x001fec0003800000 */
[----:B------:R-:W-:-:S07]  /*1e60*/  MOV R8, 0x1e80 ;  /* 0x00001e8000087802 */ /* 0x000fce0000000f00 */
[----:B-1----:R-:W-:Y:S05]  /*1e70*/  CALL.REL.NOINC `($__internal_0_$__cuda_sm3x_div_rn_noftz_f32_slowpath) ;  /* 0x0000000800007944 */ /* 0x002fea0003c00000 */
[----:B------:R-:W-:-:S07]  /*1e80*/  IMAD.MOV.U32 R8, RZ, RZ, R3 ;  /* 0x000000ffff087224 */ /* 0x000fce00078e0003 */
.L_x_41:
[----:B------:R-:W-:Y:S05]  /*1e90*/  BSYNC.RECONVERGENT B1 ;  /* 0x0000000000017941 */ /* 0x000fea0003800200 */
.L_x_40:
[----:B------:R0:W-:Y:S01]  /*1ea0*/  STS [R5], R8 ;  /* 0x0000000805007388 */ /* 0x0001e20000000800 */
[----:B------:R-:W-:Y:S05]  /*1eb0*/  @!P2 BRA `(.L_x_42) ;  /* 0xfffffffc00b4a947 */ /* 0x000fea000383ffff */
.L_x_39:
[----:B------:R-:W-:Y:S05]  /*1ec0*/  BSYNC.RECONVERGENT B0 ;  /* 0x0000000000007941 */ /* 0x000fea0003800200 */
.L_x_38:
[----:B------:R-:W5:Y:S01]  /*1ed0*/  LDCU UR4, c[0x0][0x3ac] ;  /* 0x00007580ff0477ac */ /* 0x000f620008000800 */
[----:B------:R-:W-:Y:S01]  /*1ee0*/  BAR.SYNC.DEFER_BLOCKING 0x0 ;  /* 0x0000000000007b1d */ /* 0x000fe20000010000 */
[----:B-----5:R-:W-:-:S13]  /*1ef0*/  ISETP.GE.AND P0, PT, R22, UR4, PT ;  /* 0x0000000416007c0c */ /* 0x020fda000bf06270 */
[----:B------:R-:W-:Y:S05]  /*1f00*/  @P0 EXIT ;  /* 0x000000000000094d */ /* 0x000fea0003800000 */
[----:B--234-:R-:W2:Y:S01]  /*1f10*/  S2R R4, SR_CgaCtaId ;  /* 0x0000000000047919 */ /* 0x01cea20000008800 */
[----:B0-----:R-:W-:Y:S01]  /*1f20*/  MOV R3, 0x400 ;  /* 0x0000040000037802 */ /* 0x001fe20000000f00 */
[----:B------:R-:W0:Y:S01]  /*1f30*/  LDCU UR4, c[0x0][0x360] ;  /* 0x00006c00ff0477ac */ /* 0x000e220008000800 */
[----:B------:R-:W-:Y:S02]  /*1f40*/  LOP3.LUT R19, R23, 0x7, RZ, 0xc0, !PT ;  /* 0x0000000717137812 */ /* 0x000fe400078ec0ff */
[----:B------:R-:W-:Y:S02]  /*1f50*/  IADD3 R3, PT, PT, R3, 0x10, RZ ;  /* 0x0000001003037810 */ /* 0x000fe40007ffe0ff */
[----:B------:R-:W-:Y:S01]  /*1f60*/  LOP3.LUT R8, R23, 0xfffffff8, RZ, 0xc0, !PT ;  /* 0xfffffff817087812 */ /* 0x000fe200078ec0ff */
[----:B------:R-:W-:Y:S01]  /*1f70*/  VIADD R5, R19, 0xffffffff ;  /* 0xffffffff13057836 */ /* 0x000fe20000000000 */
[----:B-1----:R-:W-:-:S03]  /*1f80*/  LOP3.LUT R25, R23, 0x3, RZ, 0xc0, !PT ;  /* 0x0000000317197812 */ /* 0x002fc600078ec0ff */
[----:B------:R-:W-:Y:S01]  /*1f90*/  IMAD.MOV R10, RZ, RZ, -R8 ;  /* 0x000000ffff0a7224 */ /* 0x000fe200078e0a08 */
[----:B------:R-:W-:Y:S02]  /*1fa0*/  ISETP.GE.U32.AND P0, PT, R5, 0x3, PT ;  /* 0x000000030500780c */ /* 0x000fe40003f06070 */
[----:B--2---:R-:W-:-:S04]  /*1fb0*/  LEA R3, R4, R3, 0x18 ;  /* 0x0000000304037211 */ /* 0x004fc800078ec0ff */
[C---:B------:R-:W-:Y:S01]  /*1fc0*/  LEA R9, R2.reuse, R3, 0x2 ;  /* 0x0000000302097211 */ /* 0x040fe200078e10ff */
[----:B------:R-:W-:-:S04]  /*1fd0*/  IMAD R11, R2, 0x8, R3 ;  /* 0x00000008020b7824 */ /* 0x000fc800078e0203 */
[----:B0-----:R-:W-:-:S07]  /*1fe0*/  VIADD R11, R11, 0x10 ;  /* 0x000000100b0b7836 */ /* 0x001fce0000000000 */
.L_x_48:
[----:B------:R-:W-:Y:S01]  /*1ff0*/  ISETP.NE.AND P1, PT, R23, RZ, PT ;  /* 0x000000ff1700720c */ /* 0x000fe20003f25270 */
[----:B0-----:R-:W-:-:S12]  /*2000*/  HFMA2 R17, -RZ, RZ, 0, 0 ;  /* 0x00000000ff117431 */ /* 0x001fd800000001ff */
[----:B------:R-:W-:Y:S05]  /*2010*/  @!P1 BRA `(.L_x_43) ;  /* 0x0000000400689947 */ /* 0x000fea0003800000 */
[----:B------:R-:W-:Y:S01]  /*2020*/  ISETP.GE.U32.AND P1, PT, R23, 0x8, PT ;  /* 0x000000081700780c */ /* 0x000fe20003f26070 */
[----:B------:R-:W-:Y:S02]  /*2030*/  IMAD.MOV.U32 R17, RZ, RZ, RZ ;  /* 0x000000ffff117224 */ /* 0x000fe400078e00ff */
[----:B------:R-:W-:-:S10]  /*2040*/  IMAD.MOV.U32 R2, RZ, RZ, RZ ;  /* 0x000000ffff027224 */ /* 0x000fd400078e00ff */
[----:B------:R-:W-:Y:S05]  /*2050*/  @!P1 BRA `(.L_x_44) ;  /* 0x0000000000989947 */ /* 0x000fea0003800000 */
[----:B------:R-:W0:Y:S01]  /*2060*/  LDC R13, c[0x0][0x3ac] ;  /* 0x0000eb00ff0d7b82 */ /* 0x000e220000000800 */
[----:B------:R-:W-:Y:S01]  /*2070*/  LEA R14, R22, R9, 0x2 ;  /* 0x00000009160e7211 */ /* 0x000fe200078e10ff */
[----:B------:R-:W-:Y:S01]  /*2080*/  IMAD.MOV.U32 R17, RZ, RZ, RZ ;  /* 0x000000ffff117224 */ /* 0x000fe200078e00ff */
[----:B------:R-:W-:Y:S01]  /*2090*/  MOV R15, R10 ;  /* 0x0000000a000f7202 */ /* 0x000fe20000000f00 */
[----:B------:R-:W-:-:S07]  /*20a0*/  IMAD.MOV.U32 R12, RZ, RZ, R11 ;  /* 0x000000ffff0c7224 */ /* 0x000fce00078e000b */
.L_x_45:
[----:B------:R1:W-:Y:S01]  /*20b0*/  LDS R16, [R14] ;  /* 0x000000000e107984 */ /* 0x0003e20000000800 */
[--C-:B0-----:R-:W-:Y:S01]  /*20c0*/  IMAD R20, R13, 0x4, R14.reuse ;  /* 0x000000040d147824 */ /* 0x101fe200078e020e */
[----:B------:R-:W-:Y:S02]  /*20d0*/  IADD3 R15, PT, PT, R15, 0x8, RZ ;  /* 0x000000080f0f7810 */ /* 0x000fe40007ffe0ff */
[----:B------:R-:W0:Y:S02]  /*20e0*/  LDS.64 R4, [R12+-0x10] ;  /* 0xfffff0000c047984 */ /* 0x000e240000000a00 */
[----:B------:R-:W-:Y:S02]  /*20f0*/  LEA R26, R13, R20, 0x2 ;  /* 0x000000140d1a7211 */ /* 0x000fe400078e10ff */
[----:B------:R-:W2:Y:S01]  /*2100*/  LDS R6, [R20] ;  /* 0x0000000014067984 */ /* 0x000ea20000000800 */
[----:B------:R-:W-:Y:S01]  /*2110*/  ISETP.NE.AND P1, PT, R15, RZ, PT ;  /* 0x000000ff0f00720c */ /* 0x000fe20003f25270 */
[----:B-1----:R-:W-:-:S02]  /*2120*/  IMAD R14, R13, 0x20, R14 ;  /* 0x000000200d0e7824 */ /* 0x002fc400078e020e */
[----:B------:R-:W-:Y:S01]  /*2130*/  LDS.64 R2, [R12+-0x8] ;  /* 0xfffff8000c027984 */ /* 0x000fe20000000a00 */
[----:B------:R-:W-:-:S03]  /*2140*/  IMAD R28, R13, 0x4, R26 ;  /* 0x000000040d1c7824 */ /* 0x000fc600078e021a */
[----:B------:R-:W1:Y:S02]  /*2150*/  LDS R7, [R26] ;  /* 0x000000001a077984 */ /* 0x000e640000000800 */
[----:B------:R-:W-:-:S05]  /*2160*/  LEA R18, R13, R28, 0x2 ;  /* 0x0000001c0d127211 */ /* 0x000fca00078e10ff */
[----:B------:R-:W-:-:S05]  /*2170*/  IMAD R29, R13, 0x4, R18 ;  /* 0x000000040d1d7824 */ /* 0x000fca00078e0212 */
[----:B------:R-:W-:Y:S01]  /*2180*/  LDS R20, [R29] ;  /* 0x000000001d147984 */ /* 0x000fe20000000800 */
[----:B0-----:R-:W-:-:S03]  /*2190*/  FFMA R4, R4, R16, R17 ;  /* 0x0000001004047223 */ /* 0x001fc60000000011 */
[----:B------:R-:W0:Y:S01]  /*21a0*/  LDS R16, [R28] ;  /* 0x000000001c107984 */ /* 0x000e220000000800 */
[----:B--2---:R-:W-:Y:S01]  /*21b0*/  FFMA R27, R5, R6, R4 ;  /* 0x00000006051b7223 */ /* 0x004fe20000000004 */
[C---:B------:R-:W-:Y:S02]  /*21c0*/  LEA R6, R13.reuse, R29, 0x2 ;  /* 0x0000001d0d067211 */ /* 0x040fe400078e10ff */
[----:B------:R-:W-:Y:S04]  /*21d0*/  LDS.64 R4, [R12] ;  /* 0x000000000c047984 */ /* 0x000fe80000000a00 */
[----:B------:R-:W2:Y:S01]  /*21e0*/  LDS R17, [R18] ;  /* 0x0000000012117984 */ /* 0x000ea20000000800 */
[----:B-1----:R-:W-:Y:S01]  /*21f0*/  FFMA R26, R2, R7, R27 ;  /* 0x00000007021a7223 */ /* 0x002fe2000000001b */
[----:B------:R-:W-:-:S02]  /*2200*/  IMAD R2, R13, 0x4, R6 ;  /* 0x000000040d027824 */ /* 0x000fc400078e0206 */
[----:B------:R-:W-:Y:S04]  /*2210*/  LDS R27, [R6] ;  /* 0x00000000061b7984 */ /* 0x000fe80000000800 */
[----:B------:R1:W3:Y:S04]  /*2220*/  LDS.64 R6, [R12+0x8] ;  /* 0x000008000c067984 */ /* 0x0002e80000000a00 */
[----:B------:R-:W4:Y:S01]  /*2230*/  LDS R2, [R2] ;  /* 0x0000000002027984 */ /* 0x000f220000000800 */
[----:B-1----:R-:W-:Y:S01]  /*2240*/  IADD3 R12, PT, PT, R12, 0x20, RZ ;  /* 0x000000200c0c7810 */ /* 0x002fe20007ffe0ff */
[----:B0-----:R-:W-:-:S04]  /*2250*/  FFMA R3, R3, R16, R26 ;  /* 0x0000001003037223 */ /* 0x001fc8000000001a */
[----:B--2---:R-:W-:-:S04]  /*2260*/  FFMA R4, R4, R17, R3 ;  /* 0x0000001104047223 */ /* 0x004fc80000000003 */
[----:B------:R-:W-:-:S04]  /*2270*/  FFMA R5, R5, R20, R4 ;  /* 0x0000001405057223 */ /* 0x000fc80000000004 */
[----:B---3--:R-:W-:-:S04]  /*2280*/  FFMA R4, R6, R27, R5 ;  /* 0x0000001b06047223 */ /* 0x008fc80000000005 */
[----:B----4-:R-:W-:Y:S01]  /*2290*/  FFMA R17, R7, R2, R4 ;  /* 0x0000000207117223 */ /* 0x010fe20000000004 */
[----:B------:R-:W-:Y:S06]  /*22a0*/  @P1 BRA `(.L_x_45) ;  /* 0xfffffffc00801947 */ /* 0x000fec000383ffff */
[----:B------:R-:W-:-:S07]  /*22b0*/  IMAD.MOV.U32 R2, RZ, RZ, R8 ;  /* 0x000000ffff027224 */ /* 0x000fce00078e0008 */
.L_x_44:
[----:B------:R-:W-:-:S13]  /*22c0*/  ISETP.NE.AND P1, PT, R19, RZ, PT ;  /* 0x000000ff1300720c */ /* 0x000fda0003f25270 */
[----:B------:R-:W-:Y:S05]  /*22d0*/  @!P1 BRA `(.L_x_43) ;  /* 0x0000000000b89947 */ /* 0x000fea0003800000 */
[----:B------:R-:W-:Y:S01]  /*22e0*/  ISETP.NE.AND P1, PT, R25, RZ, PT ;  /* 0x000000ff1900720c */ /* 0x000fe20003f25270 */
[----:B------:R-:W-:-:S12]  /*22f0*/  @!P0 BRA `(.L_x_46) ;  /* 0x0000000000508947 */ /* 0x000fd80003800000 */
[----:B------:R-:W0:Y:S01]  /*2300*/  LDC R15, c[0x0][0x3ac] ;  /* 0x0000eb00ff0f7b82 */ /* 0x000e220000000800 */
[----:B------:R-:W-:-:S05]  /*2310*/  LEA R3, R2, R21, 0x2 ;  /* 0x0000001502037211 */ /* 0x000fca00078e10ff */
[----:B------:R-:W-:Y:S04]  /*2320*/  LDS R7, [R3+0x4] ;  /* 0x0000040003077984 */ /* 0x000fe80000000800 */
[----:B------:R-:W-:Y:S01]  /*2330*/  LDS R13, [R3+0x8] ;  /* 0x00000800030d7984 */ /* 0x000fe20000000800 */
[C---:B0-----:R-:W-:Y:S02]  /*2340*/  IMAD R4, R2.reuse, R15, R22 ;  /* 0x0000000f02047224 */ /* 0x041fe400078e0216 */
[----:B------:R-:W-:Y:S02]  /*2350*/  VIADD R2, R2, 0x4 ;  /* 0x0000000402027836 */ /* 0x000fe40000000000 */
[----:B------:R-:W-:Y:S02]  /*2360*/  IMAD R5, R4, 0x4, R9 ;  /* 0x0000000404057824 */ /* 0x000fe400078e0209 */
[----:B------:R-:W-:Y:S03]  /*2370*/  LDS R4, [R3] ;  /* 0x0000000003047984 */ /* 0x000fe60000000800 */
[----:B------:R-:W-:-:S02]  /*2380*/  LEA R6, R15, R5, 0x2 ;  /* 0x000000050f067211 */ /* 0x000fc400078e10ff */
[----:B------:R-:W0:Y:S03]  /*2390*/  LDS R5, [R5] ;  /* 0x0000000005057984 */ /* 0x000e260000000800 */
[C---:B------:R-:W-:Y:S02]  /*23a0*/  IMAD R12, R15.reuse, 0x4, R6 ;  /* 0x000000040f0c7824 */ /* 0x040fe400078e0206 */
[----:B------:R-:W1:Y:S03]  /*23b0*/  LDS R6, [R6] ;  /* 0x0000000006067984 */ /* 0x000e660000000800 */
[----:B------:R-:W-:Y:S02]  /*23c0*/  LEA R14, R15, R12, 0x2 ;  /* 0x0000000c0f0e7211 */ /* 0x000fe400078e10ff */
[----:B------:R-:W2:Y:S04]  /*23d0*/  LDS R12, [R12] ;  /* 0x000000000c0c7984 */ /* 0x000ea80000000800 */
[----:B------:R-:W-:Y:S04]  /*23e0*/  LDS R15, [R3+0xc] ;  /* 0x00000c00030f7984 */ /* 0x000fe80000000800 */
[----:B------:R-:W3:Y:S01]  /*23f0*/  LDS R14, [R14] ;  /* 0x000000000e0e7984 */ /* 0x000ee20000000800 */
[----:B0-----:R-:W-:-:S04]  /*2400*/  FFMA R4, R4, R5, R17 ;  /* 0x0000000504047223 */ /* 0x001fc80000000011 */
[----:B-1----:R-:W-:-:S04]  /*2410*/  FFMA R4, R7, R6, R4 ;  /* 0x0000000607047223 */ /* 0x002fc80000000004 */
[----:B--2---:R-:W-:-:S04]  /*2420*/  FFMA R4, R13, R12, R4 ;  /* 0x0000000c0d047223 */ /* 0x004fc80000000004 */
[----:B---3--:R-:W-:-:S07]  /*2430*/  FFMA R17, R15, R14, R4 ;  /* 0x0000000e0f117223 */ /* 0x008fce0000000004 */
.L_x_46:
[----:B------:R-:W-:Y:S05]  /*2440*/  @!P1 BRA `(.L_x_43) ;  /* 0x00000000005c9947 */ /* 0x000fea0003800000 */
[----:B------:R-:W-:Y:S02]  /*2450*/  ISETP.NE.AND P1, PT, R25, 0x1, PT ;  /* 0x000000011900780c */ /* 0x000fe40003f25270 */
[----:B------:R-:W-:-:S11]  /*2460*/  LOP3.LUT P2, RZ, R23, 0x1, RZ, 0xc0, !PT ;  /* 0x0000000117ff7812 */ /* 0x000fd6000784c0ff */
[----:B------:R-:W-:Y:S05]  /*2470*/  @!P1 BRA `(.L_x_47) ;  /* 0x0000000000309947 */ /* 0x000fea0003800000 */
[----:B------:R-:W0:Y:S01]  /*2480*/  LDC R5, c[0x0][0x3ac] ;  /* 0x0000eb00ff057b82 */ /* 0x000e220000000800 */
[C---:B------:R-:W-:Y:S01]  /*2490*/  LEA R3, R2.reuse, R21, 0x2 ;  /* 0x0000001502037211 */ /* 0x040fe200078e10ff */
[C---:B0-----:R-:W-:Y:S02]  /*24a0*/  IMAD R4, R2.reuse, R5, R22 ;  /* 0x0000000502047224 */ /* 0x041fe400078e0216 */
[----:B------:R-:W-:Y:S02]  /*24b0*/  VIADD R2, R2, 0x2 ;  /* 0x0000000202027836 */ /* 0x000fe40000000000 */
[----:B------:R-:W-:Y:S02]  /*24c0*/  IMAD R6, R4, 0x4, R9 ;  /* 0x0000000404067824 */ /* 0x000fe400078e0209 */
[----:B------:R-:W-:Y:S03]  /*24d0*/  LDS R4, [R3] ;  /* 0x0000000003047984 */ /* 0x000fe60000000800 */
[----:B------:R-:W-:-:S02]  /*24e0*/  LEA R7, R5, R6, 0x2 ;  /* 0x0000000605077211 */ /* 0x000fc400078e10ff */
[----:B------:R-:W0:Y:S04]  /*24f0*/  LDS R6, [R6] ;  /* 0x0000000006067984 */ /* 0x000e280000000800 */
[----:B------:R-:W-:Y:S04]  /*2500*/  LDS R5, [R3+0x4] ;  /* 0x0000040003057984 */ /* 0x000fe80000000800 */
[----:B------:R-:W1:Y:S01]  /*2510*/  LDS R7, [R7] ;  /* 0x0000000007077984 */ /* 0x000e620000000800 */
[----:B0-----:R-:W-:-:S04]  /*2520*/  FFMA R4, R4, R6, R17 ;  /* 0x0000000604047223 */ /* 0x001fc80000000011 */
[----:B-1----:R-:W-:-:S07]  /*2530*/  FFMA R17, R5, R7, R4 ;  /* 0x0000000705117223 */ /* 0x002fce0000000004 */
.L_x_47:
[----:B------:R-:W-:Y:S05]  /*2540*/  @!P2 BRA `(.L_x_43) ;  /* 0x00000000001ca947 */ /* 0x000fea0003800000 */
[----:B------:R-:W0:Y:S02]  /*2550*/  LDCU UR5, c[0x0][0x3ac] ;  /* 0x00007580ff0577ac */ /* 0x000e240008000800 */
[C---:B0-----:R-:W-:Y:S01]  /*2560*/  IMAD R4, R2.reuse, UR5, R22 ;  /* 0x0000000502047c24 */ /* 0x041fe2000f8e0216 */
[----:B------:R-:W-:-:S03]  /*2570*/  LEA R2, R2, R21, 0x2 ;  /* 0x0000001502027211 */ /* 0x000fc600078e10ff */
[----:B------:R-:W-:-:S03]  /*2580*/  IMAD R4, R4, 0x4, R9 ;  /* 0x0000000404047824 */ /* 0x000fc600078e0209 */
[----:B------:R-:W-:Y:S04]  /*2590*/  LDS R2, [R2] ;  /* 0x0000000002027984 */ /* 0x000fe80000000800 */
[----:B------:R-:W0:Y:S02]  /*25a0*/  LDS R4, [R4] ;  /* 0x0000000004047984 */ /* 0x000e240000000800 */
[----:B0-----:R-:W-:-:S07]  /*25b0*/  FFMA R17, R2, R4, R17 ;  /* 0x0000000402117223 */ /* 0x001fce0000000011 */
.L_x_43:
[----:B------:R-:W0:Y:S01]  /*25c0*/  LDC R5, c[0x0][0x3ac] ;  /* 0x0000eb00ff057b82 */ /* 0x000e220000000800 */
[----:B------:R-:W1:Y:S01]  /*25d0*/  LDCU.64 UR10, c[0x0][0x398] ;  /* 0x00007300ff0a77ac */ /* 0x000e620008000a00 */
[----:B0-----:R-:W-:Y:S01]  /*25e0*/  IMAD R3, R5, UR8, R22 ;  /* 0x0000000805037c24 */ /* 0x001fe2000f8e0216 */
[----:B------:R-:W-:-:S04]  /*25f0*/  IADD3 R22, PT, PT, R22, UR4, RZ ;  /* 0x0000000416167c10 */ /* 0x000fc8000fffe0ff */
[----:B------:R-:W-:-:S04]  /*2600*/  IADD3 R4, P1, PT, R24, R3, RZ ;  /* 0x0000000318047210 */ /* 0x000fc80007f3e0ff */
[----:B------:R-:W-:Y:S02]  /*2610*/  LEA.HI.X.SX32 R3, R3, R0, 0x1, P1 ;  /* 0x0000000003037211 */ /* 0x000fe400008f0eff */
[----:B-1----:R-:W-:-:S04]  /*2620*/  LEA R2, P1, R4, UR10, 0x2 ;  /* 0x0000000a04027c11 */ /* 0x002fc8000f8210ff */
[----:B------:R-:W-:Y:S02]  /*2630*/  LEA.HI.X R3, R4, UR11, R3, 0x2, P1 ;  /* 0x0000000b04037c11 */ /* 0x000fe400088f1403 */
[----:B------:R-:W-:-:S03]  /*2640*/  ISETP.GE.AND P1, PT, R22, R5, PT ;  /* 0x000000051600720c */ /* 0x000fc60003f26270 */
[----:B------:R0:W-:Y:S10]  /*2650*/  STG.E desc[UR6][R2.64], R17 ;  /* 0x0000001102007986 */ /* 0x0001f4000c101906 */
[----:B------:R-:W-:Y:S05]  /*2660*/  @!P1 BRA `(.L_x_48) ;  /* 0xfffffff800609947 */ /* 0x000fea000383ffff */
[----:B------:R-:W-:Y:S05]  /*2670*/  EXIT ;  /* 0x000000000000794d */ /* 0x000fea0003800000 */
        .weak           $__internal_0_$__cuda_sm3x_div_rn_noftz_f32_slowpath
        .type           $__internal_0_$__cuda_sm3x_div_rn_noftz_f32_slowpath,@function
        .size           $__internal_0_$__cuda_sm3x_div_rn_noftz_f32_slowpath,(.L_x_61 - $__internal_0_$__cuda_sm3x_div_rn_noftz_f32_slowpath)
$__internal_0_$__cuda_sm3x_div_rn_noftz_f32_slowpath:
[----:B------:R-:W-:Y:S01]  /*2680*/  SHF.R.U32.HI R9, RZ, 0x17, R4 ;  /* 0x00000017ff097819 */ /* 0x000fe20000011604 */
[----:B------:R-:W-:Y:S01]  /*2690*/  BSSY.RECONVERGENT B2, `(.L_x_49) ;  /* 0x0000064000027945 */ /* 0x000fe20003800200 */
[--C-:B------:R-:W-:Y:S01]  /*26a0*/  SHF.R.U32.HI R10, RZ, 0x17, R3.reuse ;  /* 0x00000017ff0a7819 */ /* 0x100fe20000011603 */
[----:B------:R-:W-:Y:S01]  /*26b0*/  IMAD.MOV.U32 R11, RZ, RZ, R3 ;  /* 0x000000ffff0b7224 */ /* 0x000fe200078e0003 */
[----:B------:R-:W-:Y:S02]  /*26c0*/  LOP3.LUT R9, R9, 0xff, RZ, 0xc0, !PT ;  /* 0x000000ff09097812 */ /* 0x000fe400078ec0ff */
[----:B------:R-:W-:Y:S02]  /*26d0*/  LOP3.LUT R14, R10, 0xff, RZ, 0xc0, !PT ;  /* 0x000000ff0a0e7812 */ /* 0x000fe400078ec0ff */
[----:B------:R-:W-:Y:S01]  /*26e0*/  MOV R12, R4 ;  /* 0x00000004000c7202 */ /* 0x000fe20000000f00 */
[----:B------:R-:W-:Y:S01]  /*26f0*/  VIADD R13, R9, 0xffffffff ;  /* 0xffffffff090d7836 */ /* 0x000fe20000000000 */
[----:B------:R-:W-:-:S04]  /*2700*/  IADD3 R15, PT, PT, R14, -0x1, RZ ;  /* 0xffffffff0e0f7810 */ /* 0x000fc80007ffe0ff */
[----:B------:R-:W-:-:S04]  /*2710*/  ISETP.GT.U32.AND P0, PT, R13, 0xfd, PT ;  /* 0x000000fd0d00780c */ /* 0x000fc80003f04070 */
[----:B------:R-:W-:-:S13]  /*2720*/  ISETP.GT.U32.OR P0, PT, R15, 0xfd, P0 ;  /* 0x000000fd0f00780c */ /* 0x000fda0000704470 */
[----:B------:R-:W-:Y:S01]  /*2730*/  @!P0 IMAD.MOV.U32 R10, RZ, RZ, RZ ;  /* 0x000000ffff0a8224 */ /* 0x000fe200078e00ff */
[----:B------:R-:W-:Y:S06]  /*2740*/  @!P0 BRA `(.L_x_50) ;  /* 0x00000000005c8947 */ /* 0x000fec0003800000 */
[----:B------:R-:W-:Y:S02]  /*2750*/  FSETP.GTU.FTZ.AND P1, PT, |R4|, +INF , PT ;  /* 0x7f8000000400780b */ /* 0x000fe40003f3c200 */
[----:B------:R-:W-:-:S04]  /*2760*/  FSETP.GTU.FTZ.AND P0, PT, |R3|, +INF , PT ;  /* 0x7f8000000300780b */ /* 0x000fc80003f1c200 */
[----:B------:R-:W-:-:S13]  /*2770*/  PLOP3.LUT P0, PT, P0, P1, PT, 0xf8, 0x8f ;  /* 0x00000000008f781c */ /* 0x000fda0000703f70 */
[----:B------:R-:W-:Y:S05]  /*2780*/  @P0 BRA `(.L_x_51) ;  /* 0x00000004004c0947 */ /* 0x000fea0003800000 */
[----:B------:R-:W-:-:S13]  /*2790*/  LOP3.LUT P0, RZ, R12, 0x7fffffff, R11, 0xc8, !PT ;  /* 0x7fffffff0cff7812 */ /* 0x000fda000780c80b */
[----:B------:R-:W-:Y:S05]  /*27a0*/  @!P0 BRA `(.L_x_52) ;  /* 0x00000004003c8947 */ /* 0x000fea0003800000 */
[C---:B------:R-:W-:Y:S02]  /*27b0*/  FSETP.NEU.FTZ.AND P3, PT, |R3|.reuse, +INF , PT ;  /* 0x7f8000000300780b */ /* 0x040fe40003f7d200 */
[----:B------:R-:W-:Y:S02]  /*27c0*/  FSETP.NEU.FTZ.AND P1, PT, |R4|, +INF , PT ;  /* 0x7f8000000400780b */ /* 0x000fe40003f3d200 */
[----:B------:R-:W-:-:S11]  /*27d0*/  FSETP.NEU.FTZ.AND P0, PT, |R3|, +INF , PT ;  /* 0x7f8000000300780b */ /* 0x000fd60003f1d200 */
[----:B------:R-:W-:Y:S05]  /*27e0*/  @!P1 BRA !P3, `(.L_x_52) ;  /* 0x00000004002c9947 */ /* 0x000fea0005800000 */
[----:B------:R-:W-:-:S04]  /*27f0*/  LOP3.LUT P3, RZ, R11, 0x7fffffff, RZ, 0xc0, !PT ;  /* 0x7fffffff0bff7812 */ /* 0x000fc8000786c0ff */
[----:B------:R-:W-:-:S13]  /*2800*/  PLOP3.LUT P1, PT, P1, P3, PT, 0x2f, 0xf2 ;  /* 0x0000000000f2781c */ /* 0x000fda0000f26577 */
[----:B------:R-:W-:Y:S05]  /*2810*/  @P1 BRA `(.L_x_53) ;  /* 0x0000000400181947 */ /* 0x000fea0003800000 */
[----:B------:R-:W-:-:S04]  /*2820*/  LOP3.LUT P1, RZ, R12, 0x7fffffff, RZ, 0xc0, !PT ;  /* 0x7fffffff0cff7812 */ /* 0x000fc8000782c0ff */
[----:B------:R-:W-:-:S13]  /*2830*/  PLOP3.LUT P0, PT, P0, P1, PT, 0x2f, 0xf2 ;  /* 0x0000000000f2781c */ /* 0x000fda0000702577 */
[----:B------:R-:W-:Y:S05]  /*2840*/  @P0 BRA `(.L_x_54) ;  /* 0x0000000400000947 */ /* 0x000fea0003800000 */
[----:B------:R-:W-:Y:S02]  /*2850*/  ISETP.GE.AND P0, PT, R15, RZ, PT ;  /* 0x000000ff0f00720c */ /* 0x000fe40003f06270 */
[----:B------:R-:W-:-:S11]  /*2860*/  ISETP.GE.AND P1, PT, R13, RZ, PT ;  /* 0x000000ff0d00720c */ /* 0x000fd60003f26270 */
[----:B------:R-:W-:Y:S01]  /*2870*/  @P0 MOV R10, RZ ;  /* 0x000000ff000a0202 */ /* 0x000fe20000000f00 */
[----:B------:R-:W-:Y:S02]  /*2880*/  @!P0 IMAD.MOV.U32 R10, RZ, RZ, -0x40 ;  /* 0xffffffc0ff0a8424 */ /* 0x000fe400078e00ff */
[----:B------:R-:W-:Y:S01]  /*2890*/  @!P0 FFMA R11, R3, 1.84467440737095516160e+19, RZ ;  /* 0x5f800000030b8823 */ /* 0x000fe200000000ff */
[----:B------:R-:W-:Y:S02]  /*28a0*/  @!P1 FFMA R12, R4, 1.84467440737095516160e+19, RZ ;  /* 0x5f800000040c9823 */ /* 0x000fe400000000ff */
[----:B------:R-:W-:-:S07]  /*28b0*/  @!P1 IADD3 R10, PT, PT, R10, 0x40, RZ ;  /* 0x000000400a0a9810 */ /* 0x000fce0007ffe0ff */
.L_x_50:
[----:B------:R-:W-:Y:S01]  /*28c0*/  LEA R3, R9, 0xc0800000, 0x17 ;  /* 0xc080000009037811 */ /* 0x000fe200078eb8ff */
[----:B------:R-:W-:Y:S01]  /*28d0*/  BSSY.RECONVERGENT B3, `(.L_x_55) ;  /* 0x0000036000037945 */ /* 0x000fe20003800200 */
[----:B------:R-:W-:-:S03]  /*28e0*/  IADD3 R14, PT, PT, R14, -0x7f, RZ ;  /* 0xffffff810e0e7810 */ /* 0x000fc60007ffe0ff */
[----:B------:R-:W-:Y:S02]  /*28f0*/  IMAD.IADD R13, R12, 0x1, -R3 ;  /* 0x000000010c0d7824 */ /* 0x000fe400078e0a03 */
[----:B------:R-:W-:Y:S02]  /*2900*/  IMAD R3, R14, -0x800000, R11 ;  /* 0xff8000000e037824 */ /* 0x000fe400078e020b */
[----:B------:R-:W0:Y:S01]  /*2910*/  MUFU.RCP R12, R13 ;  /* 0x0000000d000c7308 */ /* 0x000e220000001000 */
[----:B------:R-:W-:-:S04]  /*2920*/  FADD.FTZ R16, -R13, -RZ ;  /* 0x800000ff0d107221 */ /* 0x000fc80000010100 */
[----:B0-----:R-:W-:-:S04]  /*2930*/  FFMA R15, R12, R16, 1 ;  /* 0x3f8000000c0f7423 */ /* 0x001fc80000000010 */
[----:B------:R-:W-:-:S04]  /*2940*/  FFMA R12, R12, R15, R12 ;  /* 0x0000000f0c0c7223 */ /* 0x000fc8000000000c */
[----:B------:R-:W-:-:S04]  /*2950*/  FFMA R11, R3, R12, RZ ;  /* 0x0000000c030b7223 */ /* 0x000fc800000000ff */
[----:B------:R-:W-:-:S04]  /*2960*/  FFMA R15, R16, R11, R3 ;  /* 0x0000000b100f7223 */ /* 0x000fc80000000003 */
[----:B------:R-:W-:Y:S01]  /*2970*/  FFMA R15, R12, R15, R11 ;  /* 0x0000000f0c0f7223 */ /* 0x000fe2000000000b */
[----:B------:R-:W-:-:S03]  /*2980*/  IADD3 R11, PT, PT, R14, 0x7f, -R9 ;  /* 0x0000007f0e0b7810 */ /* 0x000fc60007ffe809 */
[----:B------:R-:W-:Y:S02]  /*2990*/  FFMA R16, R16, R15, R3 ;  /* 0x0000000f10107223 */ /* 0x000fe40000000003 */
[----:B------:R-:W-:Y:S02]  /*29a0*/  IMAD.IADD R10, R11, 0x1, R10 ;  /* 0x000000010b0a7824 */ /* 0x000fe400078e020a */
[----:B------:R-:W-:-:S05]  /*29b0*/  FFMA R3, R12, R16, R15 ;  /* 0x000000100c037223 */ /* 0x000fca000000000f */
[----:B------:R-:W-:-:S04]  /*29c0*/  SHF.R.U32.HI R9, RZ, 0x17, R3 ;  /* 0x00000017ff097819 */ /* 0x000fc80000011603 */
[----:B------:R-:W-:-:S04]  /*29d0*/  LOP3.LUT R9, R9, 0xff, RZ, 0xc0, !PT ;  /* 0x000000ff09097812 */ /* 0x000fc800078ec0ff */
[----:B------:R-:W-:-:S05]  /*29e0*/  IADD3 R13, PT, PT, R9, R10, RZ ;  /* 0x0000000a090d7210 */ /* 0x000fca0007ffe0ff */
[----:B------:R-:W-:-:S05]  /*29f0*/  VIADD R9, R13, 0xffffffff ;  /* 0xffffffff0d097836 */ /* 0x000fca0000000000 */
[----:B------:R-:W-:-:S13]  /*2a00*/  ISETP.GE.U32.AND P0, PT, R9, 0xfe, PT ;  /* 0x000000fe0900780c */ /* 0x000fda0003f06070 */
[----:B------:R-:W-:Y:S05]  /*2a10*/  @!P0 BRA `(.L_x_56) ;  /* 0x0000000000808947 */ /* 0x000fea0003800000 */
[----:B------:R-:W-:-:S13]  /*2a20*/  ISETP.GT.AND P0, PT, R13, 0xfe, PT ;  /* 0x000000fe0d00780c */ /* 0x000fda0003f04270 */
[----:B------:R-:W-:Y:S05]  /*2a30*/  @P0 BRA `(.L_x_57) ;  /* 0x00000000006c0947 */ /* 0x000fea0003800000 */
[----:B------:R-:W-:-:S13]  /*2a40*/  ISETP.GE.AND P0, PT, R13, 0x1, PT ;  /* 0x000000010d00780c */ /* 0x000fda0003f06270 */
[----:B------:R-:W-:Y:S05]  /*2a50*/  @P0 BRA `(.L_x_58) ;  /* 0x0000000000740947 */ /* 0x000fea0003800000 */
[----:B------:R-:W-:Y:S02]  /*2a60*/  ISETP.GE.AND P0, PT, R13, -0x18, PT ;  /* 0xffffffe80d00780c */ /* 0x000fe40003f06270 */
[----:B------:R-:W-:-:S11]  /*2a70*/  LOP3.LUT R3, R3, 0x80000000, RZ, 0xc0, !PT ;  /* 0x8000000003037812 */ /* 0x000fd600078ec0ff */
[----:B------:R-:W-:Y:S05]  /*2a80*/  @!P0 BRA `(.L_x_58) ;  /* 0x0000000000688947 */ /* 0x000fea0003800000 */
[CCC-:B------:R-:W-:Y:S01]  /*2a90*/  FFMA.RZ R9, R12.reuse, R16.reuse, R15.reuse ;  /* 0x000000100c097223 */ /* 0x1c0fe2000000c00f */
[C---:B------:R-:W-:Y:S02]  /*2aa0*/  IADD3 R11, PT, PT, R13.reuse, 0x20, RZ ;  /* 0x000000200d0b7810 */ /* 0x040fe40007ffe0ff */
[----:B------:R-:W-:Y:S02]  /*2ab0*/  ISETP.NE.AND P3, PT, R13, RZ, PT ;  /* 0x000000ff0d00720c */ /* 0x000fe40003f65270 */
[----:B------:R-:W-:Y:S01]  /*2ac0*/  LOP3.LUT R10, R9, 0x7fffff, RZ, 0xc0, !PT ;  /* 0x007fffff090a7812 */ /* 0x000fe200078ec0ff */
[CCC-:B------:R-:W-:Y:S01]  /*2ad0*/  FFMA.RP R9, R12.reuse, R16.reuse, R15.reuse ;  /* 0x000000100c097223 */ /* 0x1c0fe2000000800f */
[----:B------:R-:W-:Y:S01]  /*2ae0*/  FFMA.RM R12, R12, R16, R15 ;  /* 0x000000100c0c7223 */ /* 0x000fe2000000400f */
[----:B------:R-:W-:Y:S01]  /*2af0*/  ISETP.NE.AND P1, PT, R13, RZ, PT ;  /* 0x000000ff0d00720c */ /* 0x000fe20003f25270 */
[----:B------:R-:W-:Y:S01]  /*2b00*/  IMAD.MOV R13, RZ, RZ, -R13 ;  /* 0x000000ffff0d7224 */ /* 0x000fe200078e0a0d */
[----:B------:R-:W-:-:S02]  /*2b10*/  LOP3.LUT R10, R10, 0x800000, RZ, 0xfc, !PT ;  /* 0x008000000a0a7812 */ /* 0x000fc400078efcff */
[----:B------:R-:W-:Y:S02]  /*2b20*/  FSETP.NEU.FTZ.AND P0, PT, R9, R12, PT ;  /* 0x0000000c0900720b */ /* 0x000fe40003f1d000 */
[----:B------:R-:W-:Y:S02]  /*2b30*/  SHF.L.U32 R11, R10, R11, RZ ;  /* 0x0000000b0a0b7219 */ /* 0x000fe400000006ff */
[----:B------:R-:W-:Y:S02]  /*2b40*/  SEL R9, R13, RZ, P3 ;  /* 0x000000ff0d097207 */ /* 0x000fe40001800000 */
[----:B------:R-:W-:Y:S02]  /*2b50*/  ISETP.NE.AND P1, PT, R11, RZ, P1 ;  /* 0x000000ff0b00720c */ /* 0x000fe40000f25270 */
[----:B------:R-:W-:Y:S02]  /*2b60*/  SHF.R.U32.HI R9, RZ, R9, R10 ;  /* 0x00000009ff097219 */ /* 0x000fe4000001160a */
[----:B------:R-:W-:-:S02]  /*2b70*/  PLOP3.LUT P0, PT, P0, P1, PT, 0xf8, 0x8f ;  /* 0x00000000008f781c */ /* 0x000fc40000703f70 */
[----:B------:R-:W-:Y:S02]  /*2b80*/  SHF.R.U32.HI R11, RZ, 0x1, R9 ;  /* 0x00000001ff0b7819 */ /* 0x000fe40000011609 */
[----:B------:R-:W-:-:S04]  /*2b90*/  SEL R10, RZ, 0x1, !P0 ;  /* 0x00000001ff0a7807 */ /* 0x000fc80004000000 */
[----:B------:R-:W-:-:S04]  /*2ba0*/  LOP3.LUT R10, R10, 0x1, R11, 0xf8, !PT ;  /* 0x000000010a0a7812 */ /* 0x000fc800078ef80b */
[----:B------:R-:W-:-:S04]  /*2bb0*/  LOP3.LUT R10, R10, R9, RZ, 0xc0, !PT ;  /* 0x000000090a0a7212 */ /* 0x000fc800078ec0ff */
[----:B------:R-:W-:-:S04]  /*2bc0*/  IADD3 R10, PT, PT, R11, R10, RZ ;  /* 0x0000000a0b0a7210 */ /* 0x000fc80007ffe0ff */
[----:B------:R-:W-:Y:S01]  /*2bd0*/  LOP3.LUT R3, R10, R3, RZ, 0xfc, !PT ;  /* 0x000000030a037212 */ /* 0x000fe200078efcff */
[----:B------:R-:W-:Y:S06]  /*2be0*/  BRA `(.L_x_58) ;  /* 0x0000000000107947 */ /* 0x000fec0003800000 */
.L_x_57:
[----:B------:R-:W-:-:S04]  /*2bf0*/  LOP3.LUT R3, R3, 0x80000000, RZ, 0xc0, !PT ;  /* 0x8000000003037812 */ /* 0x000fc800078ec0ff */
[----:B------:R-:W-:Y:S01]  /*2c00*/  LOP3.LUT R3, R3, 0x7f800000, RZ, 0xfc, !PT ;  /* 0x7f80000003037812 */ /* 0x000fe200078efcff */
[----:B------:R-:W-:Y:S06]  /*2c10*/  BRA `(.L_x_58) ;  /* 0x0000000000047947 */ /* 0x000fec0003800000 */
.L_x_56:
[----:B------:R-:W-:-:S07]  /*2c20*/  IMAD R3, R10, 0x800000, R3 ;  /* 0x008000000a037824 */ /* 0x000fce00078e0203 */
.L_x_58:
[----:B------:R-:W-:Y:S05]  /*2c30*/  BSYNC.RECONVERGENT B3 ;  /* 0x0000000000037941 */ /* 0x000fea0003800200 */
.L_x_55:
[----:B------:R-:W-:Y:S05]  /*2c40*/  BRA `(.L_x_59) ;  /* 0x0000000000207947 */ /* 0x000fea0003800000 */
.L_x_54:
[----:B------:R-:W-:-:S04]  /*2c50*/  LOP3.LUT R3, R12, 0x80000000, R11, 0x48, !PT ;  /* 0x800000000c037812 */ /* 0x000fc800078e480b */
[----:B------:R-:W-:Y:S01]  /*2c60*/  LOP3.LUT R3, R3, 0x7f800000, RZ, 0xfc, !PT ;  /* 0x7f80000003037812 */ /* 0x000fe200078efcff */
[----:B------:R-:W-:Y:S06]  /*2c70*/  BRA `(.L_x_59) ;  /* 0x0000000000147947 */ /* 0x000fec0003800000 */
.L_x_53:
[----:B------:R-:W-:Y:S01]  /*2c80*/  LOP3.LUT R3, R12, 0x80000000, R11, 0x48, !PT ;  /* 0x800000000c037812 */ /* 0x000fe200078e480b */
[----:B------:R-:W-:Y:S06]  /*2c90*/  BRA `(.L_x_59) ;  /* 0x00000000000c7947 */ /* 0x000fec0003800000 */
.L_x_52:
[----:B------:R-:W0:Y:S01]  /*2ca0*/  MUFU.RSQ R3, -QNAN ;  /* 0xffc0000000037908 */ /* 0x000e220000001400 */
[----:B------:R-:W-:Y:S05]  /*2cb0*/  BRA `(.L_x_59) ;  /* 0x0000000000047947 */ /* 0x000fea0003800000 */
.L_x_51:
[----:B------:R-:W-:-:S07]  /*2cc0*/  FADD.FTZ R3, R3, R4 ;  /* 0x0000000403037221 */ /* 0x000fce0000010000 */
.L_x_59:
[----:B------:R-:W-:Y:S05]  /*2cd0*/  BSYNC.RECONVERGENT B2 ;  /* 0x0000000000027941 */ /* 0x000fea0003800200 */
.L_x_49:
[----:B------:R-:W-:-:S04]  /*2ce0*/  HFMA2 R9, -RZ, RZ, 0, 0 ;  /* 0x00000000ff097431 */ /* 0x000fc800000001ff */
[----:B0-----:R-:W-:Y:S05]  /*2cf0*/  RET.REL.NODEC R8 `(_Z24strided_attention_kernelPKfS0_S0_Pfiiiiiif) ;  /* 0xffffffd008c07950 */ /* 0x001fea0003c3ffff */
.L_x_60:
[----:B------:R-:W-:-:S00]  /*2d00*/  BRA `(.L_x_60) ;  /* 0xfffffffc00fc7947 */ /* 0x000fc0000383ffff */
[----:B------:R-:W-:-:S00]  /*2d10*/  NOP ;  /* 0x0000000000007918 */ /* 0x000fc00000000000 */
        /* <DEDUP_REMOVED lines=14> */
.L_x_61:


//--------------------- .nv.shared._Z24strided_attention_kernelPKfS0_S0_Pfiiiiiif --------------------------
	.section	.nv.shared._Z24strided_attention_kernelPKfS0_S0_Pfiiiiiif,"aw",@nobits
	.sectionflags	@""
	.align	16
.nv.shared._Z24strided_attention_kernelPKfS0_S0_Pfiiiiiif:
	.zero		1040


//--------------------- .nv.shared.reserved.0     --------------------------
	.section	.nv.shared.reserved.0,"aw",@nobits
	.weak		__nv_reservedSMEM_offset_0_alias
	.size		__nv_reservedSMEM_offset_0_alias, 0, 64
	.other		__nv_reservedSMEM_offset_0_alias,@"STO_CUDA_RESERVED_SHARED STV_DEFAULT"
__nv_reservedSMEM_offset_0_alias:
	.zero		0
	.zero		64


//--------------------- .nv.constant0._Z24strided_attention_kernelPKfS0_S0_Pfiiiiiif --------------------------
	.section	.nv.constant0._Z24strided_attention_kernelPKfS0_S0_Pfiiiiiif,"a",@progbits
	.sectionflags	@""
	.align	4
.nv.constant0._Z24strided_attention_kernelPKfS0_S0_Pfiiiiiif:
	.zero		956


//--------------------- SYMBOLS --------------------------

	.type		.nv.reservedSmem.offset0,@object
	.size		.nv.reservedSmem.offset0,0x4
	.type		.nv.reservedSmem.cap,@object
	.size		.nv.reservedSmem.cap,0x4
